// auto-generated by cutlass_sweep.gemm — config: {"arch": "sm_90", "cluster_m": 2, "cluster_n": 1, "dtype": "e4m3", "dtype_b": "e4m3", "layout": "nt", "stages": 0, "tile_k": 32, "tile_m": 256, "tile_n": 64}
#include "cutlass/cutlass.h"
#include "cutlass/gemm/collective/collective_builder.hpp"
#include "cutlass/gemm/device/gemm_universal_adapter.h"
#include "cutlass/gemm/kernel/gemm_universal.hpp"
#include "cutlass/epilogue/collective/collective_builder.hpp"

using ElemA = cutlass::float_e4m3_t;
using ElemB = cutlass::float_e4m3_t;
using ElemCD = cutlass::float_e4m3_t;
using Acc  = float;
using TileShape    = cute::Shape<cute::_256, cute::_64, cute::_32>;
using ClusterShape = cute::Shape<cute::_2, cute::_1, cute::_1>;

using CollectiveEpilogue = typename cutlass::epilogue::collective::CollectiveBuilder<
    cutlass::arch::Sm90, cutlass::arch::OpClassTensorOp,
    TileShape, ClusterShape,
    cutlass::epilogue::collective::EpilogueTileAuto,
    Acc, Acc,
    ElemCD, cutlass::layout::RowMajor, 128 / cutlass::sizeof_bits<ElemCD>::value,
    ElemCD, cutlass::layout::RowMajor, 128 / cutlass::sizeof_bits<ElemCD>::value,
    cutlass::epilogue::collective::EpilogueScheduleAuto
  >::CollectiveOp;

using CollectiveMainloop = typename cutlass::gemm::collective::CollectiveBuilder<
    cutlass::arch::Sm90, cutlass::arch::OpClassTensorOp,
    ElemA, cutlass::layout::RowMajor, 128 / cutlass::sizeof_bits<ElemA>::value,
    ElemB, cutlass::layout::ColumnMajor, 128 / cutlass::sizeof_bits<ElemB>::value,
    Acc,
    TileShape, ClusterShape,
    cutlass::gemm::collective::StageCountAutoCarveout<static_cast<int>(sizeof(typename CollectiveEpilogue::SharedStorage))>,
    cutlass::gemm::collective::KernelScheduleAuto
  >::CollectiveOp;

using GemmKernel = cutlass::gemm::kernel::GemmUniversal<
    cute::Shape<int,int,int,int>,
    CollectiveMainloop,
    CollectiveEpilogue
>;
using Gemm = cutlass::gemm::device::GemmUniversalAdapter<GemmKernel>;

// Force the device kernel symbol into the cubin without needing a host main.
auto* _anchor = &cutlass::device_kernel<GemmKernel>;


// ===== COMPILED SASS (sm_90a) =====

	.target	sm_90a

	.elftype	@"ET_EXEC"


//--------------------- .note.nv.tkinfo           --------------------------
	.section	.note.nv.tkinfo,"",@"SHT_NOTE"
	.sectionflags	@"SHF_NOTE_NV_TKINFO"
	.tkinfo
        /*0018*/ 	.word	0x00000002
        /*0030*/ 	.string	""
        /*0030*/ 	.string	"ptxas"
        /*0030*/ 	.string	"Cuda compilation tools, release 13.0, V13.0.88"
        /*0030*/ 	.string	"Build cuda_13.0.r13.0/compiler.36424714_0"
        /*0030*/ 	.string	"-arch sm_90a -m 64 "



//--------------------- .note.nv.cuinfo           --------------------------
	.section	.note.nv.cuinfo,"",@"SHT_NOTE"
	.sectionflags	@"SHF_NOTE_NV_CUINFO"
        /*0018*/ 	.short	0x0002
        /*001a*/ 	.short	0x005a
        /*001c*/ 	.short	0x0082
	.zero		2


//--------------------- .nv.info                  --------------------------
	.section	.nv.info,"",@"SHT_CUDA_INFO"
	.align	4


	//----- nvinfo : EIATTR_REGCOUNT
	.align		4
        /*0000*/ 	.byte	0x04, 0x2f
        /*0002*/ 	.short	(.L_12 - .L_11)
	.align		4
.L_11:
        /*0004*/ 	.word	index@(_ZN7cutlass13device_kernelINS_4gemm6kernel13GemmUniversalIN4cute5tupleIJiiiiEEENS1_10collective13CollectiveMmaINS1_37MainloopSm90TmaGmmaWarpSpecializedFP8ILi22ENS5_IJNS4_1CILi2EEENSA_ILi1EEESC_EEENS1_35KernelTmaWarpSpecializedCooperativeEEENS5_IJNSA_ILi256EEENSA_ILi64EEENSA_ILi32EEEEEENS_12float_e4m3_tENS5_IJlSC_lEEESK_SL_NS4_8TiledMMAINS4_8MMA_AtomIJNS4_4SM904GMMA30MMA_64x64x32_F32E4M3E4M3_SS_TNILNSP_7ScaleInE1ELSR_1EEEEEENS4_6LayoutISD_NS5_IJSC_NSA_ILi0EEESV_EEEEENS5_IJNS4_10UnderscoreESY_SY_EEEEENS4_13SM90_TMA_LOADENS4_14ComposedLayoutINS4_7SwizzleILi1ELi4ELi3EEENS4_18smem_ptr_flag_bitsILi8EEENSU_INS5_IJNSA_ILi8EEESI_EEENS5_IJSI_SC_EEEEEEEvNS4_8identityENS4_23SM90_TMA_LOAD_MULTICASTES1B_vS1C_EENS_8epilogue10collective6detail29Sm90TmaWarpSpecializedAdapterINS1G_15DefaultEpilogueISK_SL_SL_NS1F_6thread17LinearCombinationISK_Li1EffLNS1K_9ScaleType4KindE0ELNS_15FloatRoundStyleE2ESK_EENS1_15EpilogueDefaultEEEEEvvEEEEvNT_6ParamsE)
        /*0008*/ 	.word	0x000000a8


	//----- nvinfo : EIATTR_FRAME_SIZE
	.align		4
.L_12:
        /*000c*/ 	.byte	0x04, 0x11
        /*000e*/ 	.short	(.L_14 - .L_13)
	.align		4
.L_13:
        /*0010*/ 	.word	index@(_ZN7cutlass13device_kernelINS_4gemm6kernel13GemmUniversalIN4cute5tupleIJiiiiEEENS1_10collective13CollectiveMmaINS1_37MainloopSm90TmaGmmaWarpSpecializedFP8ILi22ENS5_IJNS4_1CILi2EEENSA_ILi1EEESC_EEENS1_35KernelTmaWarpSpecializedCooperativeEEENS5_IJNSA_ILi256EEENSA_ILi64EEENSA_ILi32EEEEEENS_12float_e4m3_tENS5_IJlSC_lEEESK_SL_NS4_8TiledMMAINS4_8MMA_AtomIJNS4_4SM904GMMA30MMA_64x64x32_F32E4M3E4M3_SS_TNILNSP_7ScaleInE1ELSR_1EEEEEENS4_6LayoutISD_NS5_IJSC_NSA_ILi0EEESV_EEEEENS5_IJNS4_10UnderscoreESY_SY_EEEEENS4_13SM90_TMA_LOADENS4_14ComposedLayoutINS4_7SwizzleILi1ELi4ELi3EEENS4_18smem_ptr_flag_bitsILi8EEENSU_INS5_IJNSA_ILi8EEESI_EEENS5_IJSI_SC_EEEEEEEvNS4_8identityENS4_23SM90_TMA_LOAD_MULTICASTES1B_vS1C_EENS_8epilogue10collective6detail29Sm90TmaWarpSpecializedAdapterINS1G_15DefaultEpilogueISK_SL_SL_NS1F_6thread17LinearCombinationISK_Li1EffLNS1K_9ScaleType4KindE0ELNS_15FloatRoundStyleE2ESK_EENS1_15EpilogueDefaultEEEEEvvEEEEvNT_6ParamsE)
        /*0014*/ 	.word	0x00000000


	//----- nvinfo : EIATTR_MIN_STACK_SIZE
	.align		4
.L_14:
        /*0018*/ 	.byte	0x04, 0x12
        /*001a*/ 	.short	(.L_16 - .L_15)
	.align		4
.L_15:
        /*001c*/ 	.word	index@(_ZN7cutlass13device_kernelINS_4gemm6kernel13GemmUniversalIN4cute5tupleIJiiiiEEENS1_10collective13CollectiveMmaINS1_37MainloopSm90TmaGmmaWarpSpecializedFP8ILi22ENS5_IJNS4_1CILi2EEENSA_ILi1EEESC_EEENS1_35KernelTmaWarpSpecializedCooperativeEEENS5_IJNSA_ILi256EEENSA_ILi64EEENSA_ILi32EEEEEENS_12float_e4m3_tENS5_IJlSC_lEEESK_SL_NS4_8TiledMMAINS4_8MMA_AtomIJNS4_4SM904GMMA30MMA_64x64x32_F32E4M3E4M3_SS_TNILNSP_7ScaleInE1ELSR_1EEEEEENS4_6LayoutISD_NS5_IJSC_NSA_ILi0EEESV_EEEEENS5_IJNS4_10UnderscoreESY_SY_EEEEENS4_13SM90_TMA_LOADENS4_14ComposedLayoutINS4_7SwizzleILi1ELi4ELi3EEENS4_18smem_ptr_flag_bitsILi8EEENSU_INS5_IJNSA_ILi8EEESI_EEENS5_IJSI_SC_EEEEEEEvNS4_8identityENS4_23SM90_TMA_LOAD_MULTICASTES1B_vS1C_EENS_8epilogue10collective6detail29Sm90TmaWarpSpecializedAdapterINS1G_15DefaultEpilogueISK_SL_SL_NS1F_6thread17LinearCombinationISK_Li1EffLNS1K_9ScaleType4KindE0ELNS_15FloatRoundStyleE2ESK_EENS1_15EpilogueDefaultEEEEEvvEEEEvNT_6ParamsE)
        /*0020*/ 	.word	0x00000000
.L_16:


//--------------------- .nv.compat                --------------------------
	.section	.nv.compat,"",@"SHT_CUDA_COMPAT_INFO"
	.align	4
        /*0000*/ 	.byte	0x02, 0x09, 0x01, 0x00, 0x02, 0x02, 0x04, 0x00, 0x02, 0x05, 0x05, 0x00, 0x03, 0x07, 0x01, 0x01
        /*0010*/ 	.byte	0x02, 0x03, 0x01, 0x00, 0x02, 0x06, 0x01, 0x00, 0x04, 0x0b, 0x08, 0x00, 0x00, 0x00, 0x00, 0x00
        /*0020*/ 	.byte	0x00, 0x00, 0x00, 0x00


//--------------------- .nv.info._ZN7cutlass13device_kernelINS_4gemm6kernel13GemmUniversalIN4cute5tupleIJiiiiEEENS1_10collective13CollectiveMmaINS1_37MainloopSm90TmaGmmaWarpSpecializedFP8ILi22ENS5_IJNS4_1CILi2EEENSA_ILi1EEESC_EEENS1_35KernelTmaWarpSpecializedCooperativeEEENS5_IJNSA_ILi256EEENSA_ILi64EEENSA_ILi32EEEEEENS_12float_e4m3_tENS5_IJlSC_lEEESK_SL_NS4_8TiledMMAINS4_8MMA_AtomIJNS4_4SM904GMMA30MMA_64x64x32_F32E4M3E4M3_SS_TNILNSP_7ScaleInE1ELSR_1EEEEEENS4_6LayoutISD_NS5_IJSC_NSA_ILi0EEESV_EEEEENS5_IJNS4_10UnderscoreESY_SY_EEEEENS4_13SM90_TMA_LOADENS4_14ComposedLayoutINS4_7SwizzleILi1ELi4ELi3EEENS4_18smem_ptr_flag_bitsILi8EEENSU_INS5_IJNSA_ILi8EEESI_EEENS5_IJSI_SC_EEEEEEEvNS4_8identityENS4_23SM90_TMA_LOAD_MULTICASTES1B_vS1C_EENS_8epilogue10collective6detail29Sm90TmaWarpSpecializedAdapterINS1G_15DefaultEpilogueISK_SL_SL_NS1F_6thread17LinearCombinationISK_Li1EffLNS1K_9ScaleType4KindE0ELNS_15FloatRoundStyleE2ESK_EENS1_15EpilogueDefaultEEEEEvvEEEEvNT_6ParamsE --------------------------
	.section	.nv.info._ZN7cutlass13device_kernelINS_4gemm6kernel13GemmUniversalIN4cute5tupleIJiiiiEEENS1_10collective13CollectiveMmaINS1_37MainloopSm90TmaGmmaWarpSpecializedFP8ILi22ENS5_IJNS4_1CILi2EEENSA_ILi1EEESC_EEENS1_35KernelTmaWarpSpecializedCooperativeEEENS5_IJNSA_ILi256EEENSA_ILi64EEENSA_ILi32EEEEEENS_12float_e4m3_tENS5_IJlSC_lEEESK_SL_NS4_8TiledMMAINS4_8MMA_AtomIJNS4_4SM904GMMA30MMA_64x64x32_F32E4M3E4M3_SS_TNILNSP_7ScaleInE1ELSR_1EEEEEENS4_6LayoutISD_NS5_IJSC_NSA_ILi0EEESV_EEEEENS5_IJNS4_10UnderscoreESY_SY_EEEEENS4_13SM90_TMA_LOADENS4_14ComposedLayoutINS4_7SwizzleILi1ELi4ELi3EEENS4_18smem_ptr_flag_bitsILi8EEENSU_INS5_IJNSA_ILi8EEESI_EEENS5_IJSI_SC_EEEEEEEvNS4_8identityENS4_23SM90_TMA_LOAD_MULTICASTES1B_vS1C_EENS_8epilogue10collective6detail29Sm90TmaWarpSpecializedAdapterINS1G_15DefaultEpilogueISK_SL_SL_NS1F_6thread17LinearCombinationISK_Li1EffLNS1K_9ScaleType4KindE0ELNS_15FloatRoundStyleE2ESK_EENS1_15EpilogueDefaultEEEEEvvEEEEvNT_6ParamsE,"",@"SHT_CUDA_INFO"
	.sectionflags	@""
	.align	4


	//----- nvinfo : EIATTR_CUDA_API_VERSION
	.align		4
        /*0000*/ 	.byte	0x04, 0x37
        /*0002*/ 	.short	(.L_18 - .L_17)
.L_17:
        /*0004*/ 	.word	0x00000082


	//----- nvinfo : EIATTR_KPARAM_INFO
	.align		4
.L_18:
        /*0008*/ 	.byte	0x04, 0x17
        /*000a*/ 	.short	(.L_20 - .L_19)
.L_19:
        /*000c*/ 	.word	0x00000000
        /*0010*/ 	.short	0x0000
        /*0012*/ 	.short	0x0070
        /*0014*/ 	.byte	0x00, 0xf0, 0x01, 0x10


	//----- nvinfo : EIATTR_SPARSE_MMA_MASK
	.align		4
.L_20:
        /*0018*/ 	.byte	0x03, 0x50
        /*001a*/ 	.short	0x0000


	//----- nvinfo : EIATTR_MAXREG_COUNT
	.align		4
        /*001c*/ 	.byte	0x03, 0x1b
        /*001e*/ 	.short	0x00a8


	//----- nvinfo : EIATTR_NUM_BARRIERS
	.align		4
        /*0020*/ 	.byte	0x02, 0x4c
        /*0022*/ 	.byte	0x01
	.zero		1


	//----- nvinfo : EIATTR_MERCURY_ISA_VERSION
	.align		4
        /*0024*/ 	.byte	0x03, 0x5f
        /*0026*/ 	.short	0x0101


	//----- nvinfo : EIATTR_INT_WARP_WIDE_INSTR_OFFSETS
	.align		4
        /*0028*/ 	.byte	0x04, 0x31
        /*002a*/ 	.short	(.L_22 - .L_21)


	//   ....[0]....
.L_21:
        /*002c*/ 	.word	0x00000710


	//   ....[1]....
        /*0030*/ 	.word	0x00000740


	//   ....[2]....
        /*0034*/ 	.word	0x000008c0


	//----- nvinfo : EIATTR_COOP_GROUP_MASK_REGIDS
	.align		4
.L_22:
        /*0038*/ 	.byte	0x04, 0x29
        /*003a*/ 	.short	(.L_24 - .L_23)


	//   ....[0]....
.L_23:
        /*003c*/ 	.word	0xffffffff


	//   ....[1]....
        /*0040*/ 	.word	0xffffffff


	//   ....[2]....
        /*0044*/ 	.word	0xffffffff


	//   ....[3]....
        /*0048*/ 	.word	0xffffffff


	//   ....[4]....
        /*004c*/ 	.word	0xffffffff


	//   ....[5]....
        /*0050*/ 	.word	0xffffffff


	//----- nvinfo : EIATTR_COOP_GROUP_INSTR_OFFSETS
	.align		4
.L_24:
        /*0054*/ 	.byte	0x04, 0x28
        /*0056*/ 	.short	(.L_26 - .L_25)


	//   ....[0]....
.L_25:
        /*0058*/ 	.word	0x00000060


	//   ....[1]....
        /*005c*/ 	.word	0x00000070


	//   ....[2]....
        /*0060*/ 	.word	0x00000130


	//   ....[3]....
        /*0064*/ 	.word	0x00000540


	//   ....[4]....
        /*0068*/ 	.word	0x00000a60


	//   ....[5]....
        /*006c*/ 	.word	0x000014e0


	//----- nvinfo : EIATTR_REG_RECONFIG
	.align		4
.L_26:
        /*0070*/ 	.byte	0x01, 0x54
	.zero		2


	//----- nvinfo : EIATTR_MBARRIER_INSTR_OFFSETS
	.align		4
        /*0074*/ 	.byte	0x04, 0x39
        /*0076*/ 	.short	(.L_28 - .L_27)


	//   ....[0]....
.L_27:
        /*0078*/ 	.word	0x00000250
        /*007c*/ 	.word	0x000000ff
        /*0080*/ 	.word	0x00000000
        /*0084*/ 	.short	0x0100
        /*0086*/ 	.byte	0x08
	.zero		1


	//   ....[1]....
        /*0088*/ 	.word	0x00000260
        /*008c*/ 	.word	0x000000ff
        /*0090*/ 	.word	0x000000b0
        /*0094*/ 	.short	0x0100
        /*0096*/ 	.byte	0x08
	.zero		1


	//   ....[2]....
        /*0098*/ 	.word	0x00000270
        /*009c*/ 	.word	0x000000ff
        /*00a0*/ 	.word	0x00000008
        /*00a4*/ 	.short	0x0100
        /*00a6*/ 	.byte	0x08
	.zero		1


	//   ....[3]....
        /*00a8*/ 	.word	0x00000280
        /*00ac*/ 	.word	0x000000ff
        /*00b0*/ 	.word	0x000000b8
        /*00b4*/ 	.short	0x0100
        /*00b6*/ 	.byte	0x08
	.zero		1


	//   ....[4]....
        /*00b8*/ 	.word	0x00000290
        /*00bc*/ 	.word	0x000000ff
        /*00c0*/ 	.word	0x00000010
        /*00c4*/ 	.short	0x0100
        /*00c6*/ 	.byte	0x08
	.zero		1


	//   ....[5]....
        /*00c8*/ 	.word	0x000002a0
        /*00cc*/ 	.word	0x000000ff
        /*00d0*/ 	.word	0x000000c0
        /*00d4*/ 	.short	0x0100
        /*00d6*/ 	.byte	0x08
	.zero		1


	//   ....[6]....
        /*00d8*/ 	.word	0x000002b0
        /*00dc*/ 	.word	0x000000ff
        /*00e0*/ 	.word	0x00000018
        /*00e4*/ 	.short	0x0100
        /*00e6*/ 	.byte	0x08
	.zero		1


	//   ....[7]....
        /*00e8*/ 	.word	0x000002c0
        /*00ec*/ 	.word	0x000000ff
        /*00f0*/ 	.word	0x000000c8
        /*00f4*/ 	.short	0x0100
        /*00f6*/ 	.byte	0x08
	.zero		1


	//   ....[8]....
        /*00f8*/ 	.word	0x000002d0
        /*00fc*/ 	.word	0x000000ff
        /*0100*/ 	.word	0x00000020
        /*0104*/ 	.short	0x0100
        /*0106*/ 	.byte	0x08
	.zero		1


	//   ....[9]....
        /*0108*/ 	.word	0x000002e0
        /*010c*/ 	.word	0x000000ff
        /*0110*/ 	.word	0x000000d0
        /*0114*/ 	.short	0x0100
        /*0116*/ 	.byte	0x08
	.zero		1


	//   ....[10]....
        /*0118*/ 	.word	0x000002f0
        /*011c*/ 	.word	0x000000ff
        /*0120*/ 	.word	0x00000028
        /*0124*/ 	.short	0x0100
        /*0126*/ 	.byte	0x08
	.zero		1


	//   ....[11]....
        /*0128*/ 	.word	0x00000300
        /*012c*/ 	.word	0x000000ff
        /*0130*/ 	.word	0x000000d8
        /*0134*/ 	.short	0x0100
        /*0136*/ 	.byte	0x08
	.zero		1


	//   ....[12]....
        /*0138*/ 	.word	0x00000310
        /*013c*/ 	.word	0x000000ff
        /*0140*/ 	.word	0x00000030
        /*0144*/ 	.short	0x0100
        /*0146*/ 	.byte	0x08
	.zero		1


	//   ....[13]....
        /*0148*/ 	.word	0x00000320
        /*014c*/ 	.word	0x000000ff
        /*0150*/ 	.word	0x000000e0
        /*0154*/ 	.short	0x0100
        /*0156*/ 	.byte	0x08
	.zero		1


	//   ....[14]....
        /*0158*/ 	.word	0x00000330
        /*015c*/ 	.word	0x000000ff
        /*0160*/ 	.word	0x00000038
        /*0164*/ 	.short	0x0100
        /*0166*/ 	.byte	0x08
	.zero		1


	//   ....[15]....
        /*0168*/ 	.word	0x00000340
        /*016c*/ 	.word	0x000000ff
        /*0170*/ 	.word	0x000000e8
        /*0174*/ 	.short	0x0100
        /*0176*/ 	.byte	0x08
	.zero		1


	//   ....[16]....
        /*0178*/ 	.word	0x00000350
        /*017c*/ 	.word	0x000000ff
        /*0180*/ 	.word	0x00000040
        /*0184*/ 	.short	0x0100
        /*0186*/ 	.byte	0x08
	.zero		1


	//   ....[17]....
        /*0188*/ 	.word	0x00000360
        /*018c*/ 	.word	0x000000ff
        /*0190*/ 	.word	0x000000f0
        /*0194*/ 	.short	0x0100
        /*0196*/ 	.byte	0x08
	.zero		1


	//   ....[18]....
        /*0198*/ 	.word	0x00000370
        /*019c*/ 	.word	0x000000ff
        /*01a0*/ 	.word	0x00000048
        /*01a4*/ 	.short	0x0100
        /*01a6*/ 	.byte	0x08
	.zero		1


	//   ....[19]....
        /*01a8*/ 	.word	0x00000380
        /*01ac*/ 	.word	0x000000ff
        /*01b0*/ 	.word	0x000000f8
        /*01b4*/ 	.short	0x0100
        /*01b6*/ 	.byte	0x08
	.zero		1


	//   ....[20]....
        /*01b8*/ 	.word	0x00000390
        /*01bc*/ 	.word	0x000000ff
        /*01c0*/ 	.word	0x00000050
        /*01c4*/ 	.short	0x0100
        /*01c6*/ 	.byte	0x08
	.zero		1


	//   ....[21]....
        /*01c8*/ 	.word	0x000003a0
        /*01cc*/ 	.word	0x000000ff
        /*01d0*/ 	.word	0x00000100
        /*01d4*/ 	.short	0x0100
        /*01d6*/ 	.byte	0x08
	.zero		1


	//   ....[22]....
        /*01d8*/ 	.word	0x000003b0
        /*01dc*/ 	.word	0x000000ff
        /*01e0*/ 	.word	0x00000058
        /*01e4*/ 	.short	0x0100
        /*01e6*/ 	.byte	0x08
	.zero		1


	//   ....[23]....
        /*01e8*/ 	.word	0x000003c0
        /*01ec*/ 	.word	0x000000ff
        /*01f0*/ 	.word	0x00000108
        /*01f4*/ 	.short	0x0100
        /*01f6*/ 	.byte	0x08
	.zero		1


	//   ....[24]....
        /*01f8*/ 	.word	0x000003d0
        /*01fc*/ 	.word	0x000000ff
        /*0200*/ 	.word	0x00000060
        /*0204*/ 	.short	0x0100
        /*0206*/ 	.byte	0x08
	.zero		1


	//   ....[25]....
        /*0208*/ 	.word	0x000003e0
        /*020c*/ 	.word	0x000000ff
        /*0210*/ 	.word	0x00000110
        /*0214*/ 	.short	0x0100
        /*0216*/ 	.byte	0x08
	.zero		1


	//   ....[26]....
        /*0218*/ 	.word	0x000003f0
        /*021c*/ 	.word	0x000000ff
        /*0220*/ 	.word	0x00000068
        /*0224*/ 	.short	0x0100
        /*0226*/ 	.byte	0x08
	.zero		1


	//   ....[27]....
        /*0228*/ 	.word	0x00000400
        /*022c*/ 	.word	0x000000ff
        /*0230*/ 	.word	0x00000118
        /*0234*/ 	.short	0x0100
        /*0236*/ 	.byte	0x08
	.zero		1


	//   ....[28]....
        /*0238*/ 	.word	0x00000410
        /*023c*/ 	.word	0x000000ff
        /*0240*/ 	.word	0x00000070
        /*0244*/ 	.short	0x0100
        /*0246*/ 	.byte	0x08
	.zero		1


	//   ....[29]....
        /*0248*/ 	.word	0x00000420
        /*024c*/ 	.word	0x000000ff
        /*0250*/ 	.word	0x00000120
        /*0254*/ 	.short	0x0100
        /*0256*/ 	.byte	0x08
	.zero		1


	//   ....[30]....
        /*0258*/ 	.word	0x00000430
        /*025c*/ 	.word	0x000000ff
        /*0260*/ 	.word	0x00000078
        /*0264*/ 	.short	0x0100
        /*0266*/ 	.byte	0x08
	.zero		1


	//   ....[31]....
        /*0268*/ 	.word	0x00000440
        /*026c*/ 	.word	0x000000ff
        /*0270*/ 	.word	0x00000128
        /*0274*/ 	.short	0x0100
        /*0276*/ 	.byte	0x08
	.zero		1


	//   ....[32]....
        /*0278*/ 	.word	0x00000450
        /*027c*/ 	.word	0x000000ff
        /*0280*/ 	.word	0x00000080
        /*0284*/ 	.short	0x0100
        /*0286*/ 	.byte	0x08
	.zero		1


	//   ....[33]....
        /*0288*/ 	.word	0x00000460
        /*028c*/ 	.word	0x000000ff
        /*0290*/ 	.word	0x00000130
        /*0294*/ 	.short	0x0100
        /*0296*/ 	.byte	0x08
	.zero		1


	//   ....[34]....
        /*0298*/ 	.word	0x00000470
        /*029c*/ 	.word	0x000000ff
        /*02a0*/ 	.word	0x00000088
        /*02a4*/ 	.short	0x0100
        /*02a6*/ 	.byte	0x08
	.zero		1


	//   ....[35]....
        /*02a8*/ 	.word	0x00000480
        /*02ac*/ 	.word	0x000000ff
        /*02b0*/ 	.word	0x00000138
        /*02b4*/ 	.short	0x0100
        /*02b6*/ 	.byte	0x08
	.zero		1


	//   ....[36]....
        /*02b8*/ 	.word	0x00000490
        /*02bc*/ 	.word	0x000000ff
        /*02c0*/ 	.word	0x00000090
        /*02c4*/ 	.short	0x0100
        /*02c6*/ 	.byte	0x08
	.zero		1


	//   ....[37]....
        /*02c8*/ 	.word	0x000004a0
        /*02cc*/ 	.word	0x000000ff
        /*02d0*/ 	.word	0x00000140
        /*02d4*/ 	.short	0x0100
        /*02d6*/ 	.byte	0x08
	.zero		1


	//   ....[38]....
        /*02d8*/ 	.word	0x000004b0
        /*02dc*/ 	.word	0x000000ff
        /*02e0*/ 	.word	0x00000098
        /*02e4*/ 	.short	0x0100
        /*02e6*/ 	.byte	0x08
	.zero		1


	//   ....[39]....
        /*02e8*/ 	.word	0x000004c0
        /*02ec*/ 	.word	0x000000ff
        /*02f0*/ 	.word	0x00000148
        /*02f4*/ 	.short	0x0100
        /*02f6*/ 	.byte	0x08
	.zero		1


	//   ....[40]....
        /*02f8*/ 	.word	0x000004d0
        /*02fc*/ 	.word	0x000000ff
        /*0300*/ 	.word	0x000000a0
        /*0304*/ 	.short	0x0100
        /*0306*/ 	.byte	0x08
	.zero		1


	//   ....[41]....
        /*0308*/ 	.word	0x000004e0
        /*030c*/ 	.word	0x000000ff
        /*0310*/ 	.word	0x00000150
        /*0314*/ 	.short	0x0100
        /*0316*/ 	.byte	0x08
	.zero		1


	//   ....[42]....
        /*0318*/ 	.word	0x000004f0
        /*031c*/ 	.word	0x000000ff
        /*0320*/ 	.word	0x000000a8
        /*0324*/ 	.short	0x0100
        /*0326*/ 	.byte	0x08
	.zero		1


	//   ....[43]....
        /*0328*/ 	.word	0x00000500
        /*032c*/ 	.word	0x000000ff
        /*0330*/ 	.word	0x00000158
        /*0334*/ 	.short	0x0100
        /*0336*/ 	.byte	0x08
	.zero		1


	//   ....[44]....
        /*0338*/ 	.word	0x00000950
        /*033c*/ 	.word	0x000000ff
        /*0340*/ 	.word	0x00000170
        /*0344*/ 	.short	0x0100
        /*0346*/ 	.byte	0x06
	.zero		1


	//   ....[45]....
        /*0348*/ 	.word	0x000009f0
        /*034c*/ 	.word	0x000000ff
        /*0350*/ 	.word	0x00000178
        /*0354*/ 	.short	0x0100
        /*0356*/ 	.byte	0x06
	.zero		1


	//   ....[46]....
        /*0358*/ 	.word	0x00001a10
        /*035c*/ 	.word	0x000000ff
        /*0360*/ 	.word	0x00000000
        /*0364*/ 	.short	0x010a
        /*0366*/ 	.byte	0x07
	.zero		1


	//   ....[47]....
        /*0368*/ 	.word	0x00001a70
        /*036c*/ 	.word	0x000000ff
        /*0370*/ 	.word	0x00000000
        /*0374*/ 	.short	0x010a
        /*0376*/ 	.byte	0x07
	.zero		1


	//   ....[48]....
        /*0378*/ 	.word	0x00002380
        /*037c*/ 	.word	0x000000ff
        /*0380*/ 	.word	0x00000000
        /*0384*/ 	.short	0x010a
        /*0386*/ 	.byte	0x0c
	.zero		1


	//   ....[49]....
        /*0388*/ 	.word	0x000023c0
        /*038c*/ 	.word	0x000000ff
        /*0390*/ 	.word	0x00000000
        /*0394*/ 	.short	0x010a
        /*0396*/ 	.byte	0x0c
	.zero		1


	//   ....[50]....
        /*0398*/ 	.word	0x000029e0
        /*039c*/ 	.word	0x0000000e
        /*03a0*/ 	.word	0x00000000
        /*03a4*/ 	.short	0x0101
        /*03a6*/ 	.byte	0x3f
	.zero		1


	//   ....[51]....
        /*03a8*/ 	.word	0x00003080
        /*03ac*/ 	.word	0x0000000c
        /*03b0*/ 	.word	0x00000000
        /*03b4*/ 	.short	0x0101
        /*03b6*/ 	.byte	0x3f
	.zero		1


	//   ....[52]....
        /*03b8*/ 	.word	0x00008b00
        /*03bc*/ 	.word	0x00000015
        /*03c0*/ 	.word	0x000000b0
        /*03c4*/ 	.short	0x010a
        /*03c6*/ 	.byte	0x3f
	.zero		1


	//   ....[53]....
        /*03c8*/ 	.word	0x00008e80
        /*03cc*/ 	.word	0x00000008
        /*03d0*/ 	.word	0x00000178
        /*03d4*/ 	.short	0x0101
        /*03d6*/ 	.byte	0x3f
	.zero		1


	//   ....[54]....
        /*03d8*/ 	.word	0x000095b0
        /*03dc*/ 	.word	0x00000006
        /*03e0*/ 	.word	0x00000000
        /*03e4*/ 	.short	0x010a
        /*03e6*/ 	.byte	0x3f
	.zero		1


	//   ....[55]....
        /*03e8*/ 	.word	0x00009630
        /*03ec*/ 	.word	0x00000007
        /*03f0*/ 	.word	0x00000000
        /*03f4*/ 	.short	0x010a
        /*03f6*/ 	.byte	0x3f
	.zero		1


	//   ....[56]....
        /*03f8*/ 	.word	0x000096c0
        /*03fc*/ 	.word	0x00000006
        /*0400*/ 	.word	0x00000000
        /*0404*/ 	.short	0x010a
        /*0406*/ 	.byte	0x3f
	.zero		1


	//   ....[57]....
        /*0408*/ 	.word	0x00009750
        /*040c*/ 	.word	0x00000009
        /*0410*/ 	.word	0x00000000
        /*0414*/ 	.short	0x010a
        /*0416*/ 	.byte	0x3f
	.zero		1


	//   ....[58]....
        /*0418*/ 	.word	0x000097e0
        /*041c*/ 	.word	0x00000006
        /*0420*/ 	.word	0x00000000
        /*0424*/ 	.short	0x010a
        /*0426*/ 	.byte	0x3f
	.zero		1


	//   ....[59]....
        /*0428*/ 	.word	0x00009870
        /*042c*/ 	.word	0x00000009
        /*0430*/ 	.word	0x00000000
        /*0434*/ 	.short	0x010a
        /*0436*/ 	.byte	0x3f
	.zero		1


	//   ....[60]....
        /*0438*/ 	.word	0x00009900
        /*043c*/ 	.word	0x00000006
        /*0440*/ 	.word	0x00000000
        /*0444*/ 	.short	0x010a
        /*0446*/ 	.byte	0x3f
	.zero		1


	//   ....[61]....
        /*0448*/ 	.word	0x00009990
        /*044c*/ 	.word	0x00000009
        /*0450*/ 	.word	0x00000000
        /*0454*/ 	.short	0x010a
        /*0456*/ 	.byte	0x3f
	.zero		1


	//   ....[62]....
        /*0458*/ 	.word	0x00009a20
        /*045c*/ 	.word	0x00000006
        /*0460*/ 	.word	0x00000000
        /*0464*/ 	.short	0x010a
        /*0466*/ 	.byte	0x3f
	.zero		1


	//   ....[63]....
        /*0468*/ 	.word	0x00009ab0
        /*046c*/ 	.word	0x00000009
        /*0470*/ 	.word	0x00000000
        /*0474*/ 	.short	0x010a
        /*0476*/ 	.byte	0x3f
	.zero		1


	//   ....[64]....
        /*0478*/ 	.word	0x00009b40
        /*047c*/ 	.word	0x00000006
        /*0480*/ 	.word	0x00000000
        /*0484*/ 	.short	0x010a
        /*0486*/ 	.byte	0x3f
	.zero		1


	//   ....[65]....
        /*0488*/ 	.word	0x00009bd0
        /*048c*/ 	.word	0x00000009
        /*0490*/ 	.word	0x00000000
        /*0494*/ 	.short	0x010a
        /*0496*/ 	.byte	0x3f
	.zero		1


	//   ....[66]....
        /*0498*/ 	.word	0x00009c60
        /*049c*/ 	.word	0x00000006
        /*04a0*/ 	.word	0x00000000
        /*04a4*/ 	.short	0x010a
        /*04a6*/ 	.byte	0x3f
	.zero		1


	//   ....[67]....
        /*04a8*/ 	.word	0x00009cf0
        /*04ac*/ 	.word	0x00000009
        /*04b0*/ 	.word	0x00000000
        /*04b4*/ 	.short	0x010a
        /*04b6*/ 	.byte	0x3f
	.zero		1


	//   ....[68]....
        /*04b8*/ 	.word	0x00009d80
        /*04bc*/ 	.word	0x00000006
        /*04c0*/ 	.word	0x00000000
        /*04c4*/ 	.short	0x010a
        /*04c6*/ 	.byte	0x3f
	.zero		1


	//   ....[69]....
        /*04c8*/ 	.word	0x00009e10
        /*04cc*/ 	.word	0x00000009
        /*04d0*/ 	.word	0x00000000
        /*04d4*/ 	.short	0x010a
        /*04d6*/ 	.byte	0x3f
	.zero		1


	//   ....[70]....
        /*04d8*/ 	.word	0x00009ea0
        /*04dc*/ 	.word	0x00000006
        /*04e0*/ 	.word	0x00000000
        /*04e4*/ 	.short	0x010a
        /*04e6*/ 	.byte	0x3f
	.zero		1


	//   ....[71]....
        /*04e8*/ 	.word	0x00009f30
        /*04ec*/ 	.word	0x00000009
        /*04f0*/ 	.word	0x00000000
        /*04f4*/ 	.short	0x010a
        /*04f6*/ 	.byte	0x3f
	.zero		1


	//   ....[72]....
        /*04f8*/ 	.word	0x00009fc0
        /*04fc*/ 	.word	0x00000006
        /*0500*/ 	.word	0x00000000
        /*0504*/ 	.short	0x010a
        /*0506*/ 	.byte	0x3f
	.zero		1


	//   ....[73]....
        /*0508*/ 	.word	0x0000a050
        /*050c*/ 	.word	0x00000009
        /*0510*/ 	.word	0x00000000
        /*0514*/ 	.short	0x010a
        /*0516*/ 	.byte	0x3f
	.zero		1


	//   ....[74]....
        /*0518*/ 	.word	0x0000a0e0
        /*051c*/ 	.word	0x00000006
        /*0520*/ 	.word	0x00000000
        /*0524*/ 	.short	0x010a
        /*0526*/ 	.byte	0x3f
	.zero		1


	//   ....[75]....
        /*0528*/ 	.word	0x0000a170
        /*052c*/ 	.word	0x00000003
        /*0530*/ 	.word	0x00000000
        /*0534*/ 	.short	0x010a
        /*0536*/ 	.byte	0x3f
	.zero		1


	//   ....[76]....
        /*0538*/ 	.word	0x0000a1e0
        /*053c*/ 	.word	0x0000000d
        /*0540*/ 	.word	0x00000000
        /*0544*/ 	.short	0x010a
        /*0546*/ 	.byte	0x3f
	.zero		1


	//   ....[77]....
        /*0548*/ 	.word	0x0000a240
        /*054c*/ 	.word	0x0000000f
        /*0550*/ 	.word	0x00000000
        /*0554*/ 	.short	0x010a
        /*0556*/ 	.byte	0x3f
	.zero		1


	//   ....[78]....
        /*0558*/ 	.word	0x0000a310
        /*055c*/ 	.word	0x00000015
        /*0560*/ 	.word	0x000000b0
        /*0564*/ 	.short	0x010a
        /*0566*/ 	.byte	0x3f
	.zero		1


	//   ....[79]....
        /*0568*/ 	.word	0x0000a3e0
        /*056c*/ 	.word	0x00000006
        /*0570*/ 	.word	0x00000000
        /*0574*/ 	.short	0x010a
        /*0576*/ 	.byte	0x3f
	.zero		1


	//   ....[80]....
        /*0578*/ 	.word	0x0000a430
        /*057c*/ 	.word	0x00000007
        /*0580*/ 	.word	0x00000000
        /*0584*/ 	.short	0x010a
        /*0586*/ 	.byte	0x3f
	.zero		1


	//   ....[81]....
        /*0588*/ 	.word	0x0000a480
        /*058c*/ 	.word	0x00000006
        /*0590*/ 	.word	0x00000000
        /*0594*/ 	.short	0x010a
        /*0596*/ 	.byte	0x3f
	.zero		1


	//   ....[82]....
        /*0598*/ 	.word	0x0000a4d0
        /*059c*/ 	.word	0x00000009
        /*05a0*/ 	.word	0x00000000
        /*05a4*/ 	.short	0x010a
        /*05a6*/ 	.byte	0x3f
	.zero		1


	//   ....[83]....
        /*05a8*/ 	.word	0x0000a520
        /*05ac*/ 	.word	0x00000006
        /*05b0*/ 	.word	0x00000000
        /*05b4*/ 	.short	0x010a
        /*05b6*/ 	.byte	0x3f
	.zero		1


	//   ....[84]....
        /*05b8*/ 	.word	0x0000a570
        /*05bc*/ 	.word	0x00000009
        /*05c0*/ 	.word	0x00000000
        /*05c4*/ 	.short	0x010a
        /*05c6*/ 	.byte	0x3f
	.zero		1


	//   ....[85]....
        /*05c8*/ 	.word	0x0000a5c0
        /*05cc*/ 	.word	0x00000006
        /*05d0*/ 	.word	0x00000000
        /*05d4*/ 	.short	0x010a
        /*05d6*/ 	.byte	0x3f
	.zero		1


	//   ....[86]....
        /*05d8*/ 	.word	0x0000a610
        /*05dc*/ 	.word	0x00000009
        /*05e0*/ 	.word	0x00000000
        /*05e4*/ 	.short	0x010a
        /*05e6*/ 	.byte	0x3f
	.zero		1


	//   ....[87]....
        /*05e8*/ 	.word	0x0000a660
        /*05ec*/ 	.word	0x00000006
        /*05f0*/ 	.word	0x00000000
        /*05f4*/ 	.short	0x010a
        /*05f6*/ 	.byte	0x3f
	.zero		1


	//   ....[88]....
        /*05f8*/ 	.word	0x0000a6b0
        /*05fc*/ 	.word	0x00000009
        /*0600*/ 	.word	0x00000000
        /*0604*/ 	.short	0x010a
        /*0606*/ 	.byte	0x3f
	.zero		1


	//   ....[89]....
        /*0608*/ 	.word	0x0000a700
        /*060c*/ 	.word	0x00000006
        /*0610*/ 	.word	0x00000000
        /*0614*/ 	.short	0x010a
        /*0616*/ 	.byte	0x3f
	.zero		1


	//   ....[90]....
        /*0618*/ 	.word	0x0000a750
        /*061c*/ 	.word	0x00000009
        /*0620*/ 	.word	0x00000000
        /*0624*/ 	.short	0x010a
        /*0626*/ 	.byte	0x3f
	.zero		1


	//   ....[91]....
        /*0628*/ 	.word	0x0000a7a0
        /*062c*/ 	.word	0x00000006
        /*0630*/ 	.word	0x00000000
        /*0634*/ 	.short	0x010a
        /*0636*/ 	.byte	0x3f
	.zero		1


	//   ....[92]....
        /*0638*/ 	.word	0x0000a7f0
        /*063c*/ 	.word	0x00000009
        /*0640*/ 	.word	0x00000000
        /*0644*/ 	.short	0x010a
        /*0646*/ 	.byte	0x3f
	.zero		1


	//   ....[93]....
        /*0648*/ 	.word	0x0000a840
        /*064c*/ 	.word	0x00000006
        /*0650*/ 	.word	0x00000000
        /*0654*/ 	.short	0x010a
        /*0656*/ 	.byte	0x3f
	.zero		1


	//   ....[94]....
        /*0658*/ 	.word	0x0000a890
        /*065c*/ 	.word	0x00000009
        /*0660*/ 	.word	0x00000000
        /*0664*/ 	.short	0x010a
        /*0666*/ 	.byte	0x3f
	.zero		1


	//   ....[95]....
        /*0668*/ 	.word	0x0000a8e0
        /*066c*/ 	.word	0x00000006
        /*0670*/ 	.word	0x00000000
        /*0674*/ 	.short	0x010a
        /*0676*/ 	.byte	0x3f
	.zero		1


	//   ....[96]....
        /*0678*/ 	.word	0x0000a930
        /*067c*/ 	.word	0x00000009
        /*0680*/ 	.word	0x00000000
        /*0684*/ 	.short	0x010a
        /*0686*/ 	.byte	0x3f
	.zero		1


	//   ....[97]....
        /*0688*/ 	.word	0x0000a980
        /*068c*/ 	.word	0x00000006
        /*0690*/ 	.word	0x00000000
        /*0694*/ 	.short	0x010a
        /*0696*/ 	.byte	0x3f
	.zero		1


	//   ....[98]....
        /*0698*/ 	.word	0x0000a9d0
        /*069c*/ 	.word	0x00000009
        /*06a0*/ 	.word	0x00000000
        /*06a4*/ 	.short	0x010a
        /*06a6*/ 	.byte	0x3f
	.zero		1


	//   ....[99]....
        /*06a8*/ 	.word	0x0000aa20
        /*06ac*/ 	.word	0x00000006
        /*06b0*/ 	.word	0x00000000
        /*06b4*/ 	.short	0x010a
        /*06b6*/ 	.byte	0x3f
	.zero		1


	//----- nvinfo : EIATTR_NUM_MBARRIERS
	.align		4
.L_28:
        /*06b8*/ 	.byte	0x03, 0x38
        /*06ba*/ 	.short	0x002e


	//----- nvinfo : EIATTR_EXIT_INSTR_OFFSETS
	.align		4
        /*06bc*/ 	.byte	0x04, 0x1c
        /*06be*/ 	.short	(.L_30 - .L_29)


	//   ....[0]....
.L_29:
        /*06c0*/ 	.word	0x00000bc0


	//   ....[1]....
        /*06c4*/ 	.word	0x000013b0


	//   ....[2]....
        /*06c8*/ 	.word	0x00008210


	//   ....[3]....
        /*06cc*/ 	.word	0x00008770


	//   ....[4]....
        /*06d0*/ 	.word	0x0000a1c0


	//----- nvinfo : EIATTR_MAX_THREADS
	.align		4
.L_30:
        /*06d4*/ 	.byte	0x04, 0x05
        /*06d6*/ 	.short	(.L_32 - .L_31)
.L_31:
        /*06d8*/ 	.word	0x00000180
        /*06dc*/ 	.word	0x00000001
        /*06e0*/ 	.word	0x00000001


	//----- nvinfo : EIATTR_CRS_STACK_SIZE
	.align		4
.L_32:
        /*06e4*/ 	.byte	0x04, 0x1e
        /*06e6*/ 	.short	(.L_34 - .L_33)
.L_33:
        /*06e8*/ 	.word	0x00000000


	//----- nvinfo : EIATTR_CBANK_PARAM_SIZE
	.align		4
.L_34:
        /*06ec*/ 	.byte	0x03, 0x19
        /*06ee*/ 	.short	0x0470


	//----- nvinfo : EIATTR_PARAM_CBANK
	.align		4
        /*06f0*/ 	.byte	0x04, 0x0a
        /*06f2*/ 	.short	(.L_36 - .L_35)
	.align		4
.L_35:
        /*06f4*/ 	.word	index@(.nv.constant0._ZN7cutlass13device_kernelINS_4gemm6kernel13GemmUniversalIN4cute5tupleIJiiiiEEENS1_10collective13CollectiveMmaINS1_37MainloopSm90TmaGmmaWarpSpecializedFP8ILi22ENS5_IJNS4_1CILi2EEENSA_ILi1EEESC_EEENS1_35KernelTmaWarpSpecializedCooperativeEEENS5_IJNSA_ILi256EEENSA_ILi64EEENSA_ILi32EEEEEENS_12float_e4m3_tENS5_IJlSC_lEEESK_SL_NS4_8TiledMMAINS4_8MMA_AtomIJNS4_4SM904GMMA30MMA_64x64x32_F32E4M3E4M3_SS_TNILNSP_7ScaleInE1ELSR_1EEEEEENS4_6LayoutISD_NS5_IJSC_NSA_ILi0EEESV_EEEEENS5_IJNS4_10UnderscoreESY_SY_EEEEENS4_13SM90_TMA_LOADENS4_14ComposedLayoutINS4_7SwizzleILi1ELi4ELi3EEENS4_18smem_ptr_flag_bitsILi8EEENSU_INS5_IJNSA_ILi8EEESI_EEENS5_IJSI_SC_EEEEEEEvNS4_8identityENS4_23SM90_TMA_LOAD_MULTICASTES1B_vS1C_EENS_8epilogue10collective6detail29Sm90TmaWarpSpecializedAdapterINS1G_15DefaultEpilogueISK_SL_SL_NS1F_6thread17LinearCombinationISK_Li1EffLNS1K_9ScaleType4KindE0ELNS_15FloatRoundStyleE2ESK_EENS1_15EpilogueDefaultEEEEEvvEEEEvNT_6ParamsE)
        /*06f8*/ 	.short	0x0210
        /*06fa*/ 	.short	0x0470


	//----- nvinfo : EIATTR_SW_WAR
	.align		4
.L_36:
        /*06fc*/ 	.byte	0x04, 0x36
        /*06fe*/ 	.short	(.L_38 - .L_37)
.L_37:
        /*0700*/ 	.word	0x00000008
.L_38:


//--------------------- .nv.callgraph             --------------------------
	.section	.nv.callgraph,"",@"SHT_CUDA_CALLGRAPH"
	.align	4
	.sectionentsize	8
	.align		4
        /*0000*/ 	.word	0x00000000
	.align		4
        /*0004*/ 	.word	0xffffffff
	.align		4
        /*0008*/ 	.word	0x00000000
	.align		4
        /*000c*/ 	.word	0xfffffffe
	.align		4
        /*0010*/ 	.word	0x00000000
	.align		4
        /*0014*/ 	.word	0xfffffffd
	.align		4
        /*0018*/ 	.word	0x00000000
	.align		4
        /*001c*/ 	.word	0xfffffffc


//--------------------- .nv.constant4             --------------------------
	.section	.nv.constant4,"a",@progbits
	.align	8
	.align		8
.nv.constant4:
        /*0000*/ 	.dword	_ZN39_INTERNAL_5eaa02c0_4_k_cu_a40e0ca3_82664cuda3std3__45__cpo5beginE
	.align		8
        /*0008*/ 	.dword	_ZN39_INTERNAL_5eaa02c0_4_k_cu_a40e0ca3_82664cuda3std3__45__cpo3endE
	.align		8
        /*0010*/ 	.dword	_ZN39_INTERNAL_5eaa02c0_4_k_cu_a40e0ca3_82664cuda3std3__45__cpo6cbeginE
	.align		8
        /*0018*/ 	.dword	_ZN39_INTERNAL_5eaa02c0_4_k_cu_a40e0ca3_82664cuda3std3__45__cpo4cendE
	.align		8
        /*0020*/ 	.dword	_ZN39_INTERNAL_5eaa02c0_4_k_cu_a40e0ca3_82664cuda3std3__441_GLOBAL__N__5eaa02c0_4_k_cu_a40e0ca3_82666ignoreE
	.align		8
        /*0028*/ 	.dword	_ZN39_INTERNAL_5eaa02c0_4_k_cu_a40e0ca3_82664cuda3std3__419piecewise_constructE
	.align		8
        /*0030*/ 	.dword	_ZN39_INTERNAL_5eaa02c0_4_k_cu_a40e0ca3_82664cuda3std3__48in_placeE
	.align		8
        /*0038*/ 	.dword	_ZN39_INTERNAL_5eaa02c0_4_k_cu_a40e0ca3_82664cuda3std6ranges3__45__cpo4swapE
	.align		8
        /*0040*/ 	.dword	_ZN39_INTERNAL_5eaa02c0_4_k_cu_a40e0ca3_82664cuda3std6ranges3__45__cpo9iter_moveE
	.align		8
        /*0048*/ 	.dword	_ZN39_INTERNAL_5eaa02c0_4_k_cu_a40e0ca3_82664cute7productE
	.align		8
        /*0050*/ 	.dword	_ZN39_INTERNAL_5eaa02c0_4_k_cu_a40e0ca3_82664cute1_E


//--------------------- .text._ZN7cutlass13device_kernelINS_4gemm6kernel13GemmUniversalIN4cute5tupleIJiiiiEEENS1_10collective13CollectiveMmaINS1_37MainloopSm90TmaGmmaWarpSpecializedFP8ILi22ENS5_IJNS4_1CILi2EEENSA_ILi1EEESC_EEENS1_35KernelTmaWarpSpecializedCooperativeEEENS5_IJNSA_ILi256EEENSA_ILi64EEENSA_ILi32EEEEEENS_12float_e4m3_tENS5_IJlSC_lEEESK_SL_NS4_8TiledMMAINS4_8MMA_AtomIJNS4_4SM904GMMA30MMA_64x64x32_F32E4M3E4M3_SS_TNILNSP_7ScaleInE1ELSR_1EEEEEENS4_6LayoutISD_NS5_IJSC_NSA_ILi0EEESV_EEEEENS5_IJNS4_10UnderscoreESY_SY_EEEEENS4_13SM90_TMA_LOADENS4_14ComposedLayoutINS4_7SwizzleILi1ELi4ELi3EEENS4_18smem_ptr_flag_bitsILi8EEENSU_INS5_IJNSA_ILi8EEESI_EEENS5_IJSI_SC_EEEEEEEvNS4_8identityENS4_23SM90_TMA_LOAD_MULTICASTES1B_vS1C_EENS_8epilogue10collective6detail29Sm90TmaWarpSpecializedAdapterINS1G_15DefaultEpilogueISK_SL_SL_NS1F_6thread17LinearCombinationISK_Li1EffLNS1K_9ScaleType4KindE0ELNS_15FloatRoundStyleE2ESK_EENS1_15EpilogueDefaultEEEEEvvEEEEvNT_6ParamsE --------------------------
	.section	.text._ZN7cutlass13device_kernelINS_4gemm6kernel13GemmUniversalIN4cute5tupleIJiiiiEEENS1_10collective13CollectiveMmaINS1_37MainloopSm90TmaGmmaWarpSpecializedFP8ILi22ENS5_IJNS4_1CILi2EEENSA_ILi1EEESC_EEENS1_35KernelTmaWarpSpecializedCooperativeEEENS5_IJNSA_ILi256EEENSA_ILi64EEENSA_ILi32EEEEEENS_12float_e4m3_tENS5_IJlSC_lEEESK_SL_NS4_8TiledMMAINS4_8MMA_AtomIJNS4_4SM904GMMA30MMA_64x64x32_F32E4M3E4M3_SS_TNILNSP_7ScaleInE1ELSR_1EEEEEENS4_6LayoutISD_NS5_IJSC_NSA_ILi0EEESV_EEEEENS5_IJNS4_10UnderscoreESY_SY_EEEEENS4_13SM90_TMA_LOADENS4_14ComposedLayoutINS4_7SwizzleILi1ELi4ELi3EEENS4_18smem_ptr_flag_bitsILi8EEENSU_INS5_IJNSA_ILi8EEESI_EEENS5_IJSI_SC_EEEEEEEvNS4_8identityENS4_23SM90_TMA_LOAD_MULTICASTES1B_vS1C_EENS_8epilogue10collective6detail29Sm90TmaWarpSpecializedAdapterINS1G_15DefaultEpilogueISK_SL_SL_NS1F_6thread17LinearCombinationISK_Li1EffLNS1K_9ScaleType4KindE0ELNS_15FloatRoundStyleE2ESK_EENS1_15EpilogueDefaultEEEEEvvEEEEvNT_6ParamsE,"ax",@progbits
	.align	128
.text._ZN7cutlass13device_kernelINS_4gemm6kernel13GemmUniversalIN4cute5tupleIJiiiiEEENS1_10collective13CollectiveMmaINS1_37MainloopSm90TmaGmmaWarpSpecializedFP8ILi22ENS5_IJNS4_1CILi2EEENSA_ILi1EEESC_EEENS1_35KernelTmaWarpSpecializedCooperativeEEENS5_IJNSA_ILi256EEENSA_ILi64EEENSA_ILi32EEEEEENS_12float_e4m3_tENS5_IJlSC_lEEESK_SL_NS4_8TiledMMAINS4_8MMA_AtomIJNS4_4SM904GMMA30MMA_64x64x32_F32E4M3E4M3_SS_TNILNSP_7ScaleInE1ELSR_1EEEEEENS4_6LayoutISD_NS5_IJSC_NSA_ILi0EEESV_EEEEENS5_IJNS4_10UnderscoreESY_SY_EEEEENS4_13SM90_TMA_LOADENS4_14ComposedLayoutINS4_7SwizzleILi1ELi4ELi3EEENS4_18smem_ptr_flag_bitsILi8EEENSU_INS5_IJNSA_ILi8EEESI_EEENS5_IJSI_SC_EEEEEEEvNS4_8identityENS4_23SM90_TMA_LOAD_MULTICASTES1B_vS1C_EENS_8epilogue10collective6detail29Sm90TmaWarpSpecializedAdapterINS1G_15DefaultEpilogueISK_SL_SL_NS1F_6thread17LinearCombinationISK_Li1EffLNS1K_9ScaleType4KindE0ELNS_15FloatRoundStyleE2ESK_EENS1_15EpilogueDefaultEEEEEvvEEEEvNT_6ParamsE:
        .type           _ZN7cutlass13device_kernelINS_4gemm6kernel13GemmUniversalIN4cute5tupleIJiiiiEEENS1_10collective13CollectiveMmaINS1_37MainloopSm90TmaGmmaWarpSpecializedFP8ILi22ENS5_IJNS4_1CILi2EEENSA_ILi1EEESC_EEENS1_35KernelTmaWarpSpecializedCooperativeEEENS5_IJNSA_ILi256EEENSA_ILi64EEENSA_ILi32EEEEEENS_12float_e4m3_tENS5_IJlSC_lEEESK_SL_NS4_8TiledMMAINS4_8MMA_AtomIJNS4_4SM904GMMA30MMA_64x64x32_F32E4M3E4M3_SS_TNILNSP_7ScaleInE1ELSR_1EEEEEENS4_6LayoutISD_NS5_IJSC_NSA_ILi0EEESV_EEEEENS5_IJNS4_10UnderscoreESY_SY_EEEEENS4_13SM90_TMA_LOADENS4_14ComposedLayoutINS4_7SwizzleILi1ELi4ELi3EEENS4_18smem_ptr_flag_bitsILi8EEENSU_INS5_IJNSA_ILi8EEESI_EEENS5_IJSI_SC_EEEEEEEvNS4_8identityENS4_23SM90_TMA_LOAD_MULTICASTES1B_vS1C_EENS_8epilogue10collective6detail29Sm90TmaWarpSpecializedAdapterINS1G_15DefaultEpilogueISK_SL_SL_NS1F_6thread17LinearCombinationISK_Li1EffLNS1K_9ScaleType4KindE0ELNS_15FloatRoundStyleE2ESK_EENS1_15EpilogueDefaultEEEEEvvEEEEvNT_6ParamsE,@function
        .size           _ZN7cutlass13device_kernelINS_4gemm6kernel13GemmUniversalIN4cute5tupleIJiiiiEEENS1_10collective13CollectiveMmaINS1_37MainloopSm90TmaGmmaWarpSpecializedFP8ILi22ENS5_IJNS4_1CILi2EEENSA_ILi1EEESC_EEENS1_35KernelTmaWarpSpecializedCooperativeEEENS5_IJNSA_ILi256EEENSA_ILi64EEENSA_ILi32EEEEEENS_12float_e4m3_tENS5_IJlSC_lEEESK_SL_NS4_8TiledMMAINS4_8MMA_AtomIJNS4_4SM904GMMA30MMA_64x64x32_F32E4M3E4M3_SS_TNILNSP_7ScaleInE1ELSR_1EEEEEENS4_6LayoutISD_NS5_IJSC_NSA_ILi0EEESV_EEEEENS5_IJNS4_10UnderscoreESY_SY_EEEEENS4_13SM90_TMA_LOADENS4_14ComposedLayoutINS4_7SwizzleILi1ELi4ELi3EEENS4_18smem_ptr_flag_bitsILi8EEENSU_INS5_IJNSA_ILi8EEESI_EEENS5_IJSI_SC_EEEEEEEvNS4_8identityENS4_23SM90_TMA_LOAD_MULTICASTES1B_vS1C_EENS_8epilogue10collective6detail29Sm90TmaWarpSpecializedAdapterINS1G_15DefaultEpilogueISK_SL_SL_NS1F_6thread17LinearCombinationISK_Li1EffLNS1K_9ScaleType4KindE0ELNS_15FloatRoundStyleE2ESK_EENS1_15EpilogueDefaultEEEEEvvEEEEvNT_6ParamsE,(.L_x_243 - _ZN7cutlass13device_kernelINS_4gemm6kernel13GemmUniversalIN4cute5tupleIJiiiiEEENS1_10collective13CollectiveMmaINS1_37MainloopSm90TmaGmmaWarpSpecializedFP8ILi22ENS5_IJNS4_1CILi2EEENSA_ILi1EEESC_EEENS1_35KernelTmaWarpSpecializedCooperativeEEENS5_IJNSA_ILi256EEENSA_ILi64EEENSA_ILi32EEEEEENS_12float_e4m3_tENS5_IJlSC_lEEESK_SL_NS4_8TiledMMAINS4_8MMA_AtomIJNS4_4SM904GMMA30MMA_64x64x32_F32E4M3E4M3_SS_TNILNSP_7ScaleInE1ELSR_1EEEEEENS4_6LayoutISD_NS5_IJSC_NSA_ILi0EEESV_EEEEENS5_IJNS4_10UnderscoreESY_SY_EEEEENS4_13SM90_TMA_LOADENS4_14ComposedLayoutINS4_7SwizzleILi1ELi4ELi3EEENS4_18smem_ptr_flag_bitsILi8EEENSU_INS5_IJNSA_ILi8EEESI_EEENS5_IJSI_SC_EEEEEEEvNS4_8identityENS4_23SM90_TMA_LOAD_MULTICASTES1B_vS1C_EENS_8epilogue10collective6detail29Sm90TmaWarpSpecializedAdapterINS1G_15DefaultEpilogueISK_SL_SL_NS1F_6thread17LinearCombinationISK_Li1EffLNS1K_9ScaleType4KindE0ELNS_15FloatRoundStyleE2ESK_EENS1_15EpilogueDefaultEEEEEvvEEEEvNT_6ParamsE)
        .other          _ZN7cutlass13device_kernelINS_4gemm6kernel13GemmUniversalIN4cute5tupleIJiiiiEEENS1_10collective13CollectiveMmaINS1_37MainloopSm90TmaGmmaWarpSpecializedFP8ILi22ENS5_IJNS4_1CILi2EEENSA_ILi1EEESC_EEENS1_35KernelTmaWarpSpecializedCooperativeEEENS5_IJNSA_ILi256EEENSA_ILi64EEENSA_ILi32EEEEEENS_12float_e4m3_tENS5_IJlSC_lEEESK_SL_NS4_8TiledMMAINS4_8MMA_AtomIJNS4_4SM904GMMA30MMA_64x64x32_F32E4M3E4M3_SS_TNILNSP_7ScaleInE1ELSR_1EEEEEENS4_6LayoutISD_NS5_IJSC_NSA_ILi0EEESV_EEEEENS5_IJNS4_10UnderscoreESY_SY_EEEEENS4_13SM90_TMA_LOADENS4_14ComposedLayoutINS4_7SwizzleILi1ELi4ELi3EEENS4_18smem_ptr_flag_bitsILi8EEENSU_INS5_IJNSA_ILi8EEESI_EEENS5_IJSI_SC_EEEEEEEvNS4_8identityENS4_23SM90_TMA_LOAD_MULTICASTES1B_vS1C_EENS_8epilogue10collective6detail29Sm90TmaWarpSpecializedAdapterINS1G_15DefaultEpilogueISK_SL_SL_NS1F_6thread17LinearCombinationISK_Li1EffLNS1K_9ScaleType4KindE0ELNS_15FloatRoundStyleE2ESK_EENS1_15EpilogueDefaultEEEEEvvEEEEvNT_6ParamsE,@"STO_CUDA_ENTRY STV_DEFAULT"
_ZN7cutlass13device_kernelINS_4gemm6kernel13GemmUniversalIN4cute5tupleIJiiiiEEENS1_10collective13CollectiveMmaINS1_37MainloopSm90TmaGmmaWarpSpecializedFP8ILi22ENS5_IJNS4_1CILi2EEENSA_ILi1EEESC_EEENS1_35KernelTmaWarpSpecializedCooperativeEEENS5_IJNSA_ILi256EEENSA_ILi64EEENSA_ILi32EEEEEENS_12float_e4m3_tENS5_IJlSC_lEEESK_SL_NS4_8TiledMMAINS4_8MMA_AtomIJNS4_4SM904GMMA30MMA_64x64x32_F32E4M3E4M3_SS_TNILNSP_7ScaleInE1ELSR_1EEEEEENS4_6LayoutISD_NS5_IJSC_NSA_ILi0EEESV_EEEEENS5_IJNS4_10UnderscoreESY_SY_EEEEENS4_13SM90_TMA_LOADENS4_14ComposedLayoutINS4_7SwizzleILi1ELi4ELi3EEENS4_18smem_ptr_flag_bitsILi8EEENSU_INS5_IJNSA_ILi8EEESI_EEENS5_IJSI_SC_EEEEEEEvNS4_8identityENS4_23SM90_TMA_LOAD_MULTICASTES1B_vS1C_EENS_8epilogue10collective6detail29Sm90TmaWarpSpecializedAdapterINS1G_15DefaultEpilogueISK_SL_SL_NS1F_6thread17LinearCombinationISK_Li1EffLNS1K_9ScaleType4KindE0ELNS_15FloatRoundStyleE2ESK_EENS1_15EpilogueDefaultEEEEEvvEEEEvNT_6ParamsE:
[----:B------:R-:W-:Y:S01]  /*0000*/  LDC R1, c[0x0][0x28] ;  /* 0x00000a00ff017b82 */ /* 0x000fe20000000800 */
[----:B------:R-:W0:Y:S01]  /*0010*/  S2R R0, SR_TID.X ;  /* 0x0000000000007919 */ /* 0x000e220000002100 */
[----:B------:R-:W-:Y:S01]  /*0020*/  ELECT P0, URZ, PT ;  /* 0x00000000003f782f */ /* 0x000fe20003800000 */
[----:B------:R-:W-:Y:S01]  /*0030*/  BSSY B0, `(.L_x_0) ;  /* 0x000000f000007945 */ /* 0x000fe20003800000 */
[--C-:B0-----:R-:W-:Y:S02]  /*0040*/  SHF.R.U32.HI R2, RZ, 0x5, R0.reuse ;  /* 0x00000005ff027819 */ /* 0x101fe40000011600 */
[----:B------:R-:W-:-:S03]  /*0050*/  SHF.R.U32.HI R3, RZ, 0x7, R0 ;  /* 0x00000007ff037819 */ /* 0x000fc60000011600 */
[----:B------:R-:W0:Y:S04]  /*0060*/  SHFL.IDX PT, R7, R2, RZ, 0x1f ;  /* 0x00001fff02077589 */ /* 0x000e2800000e0000 */
[----:B------:R-:W1:Y:S01]  /*0070*/  SHFL.IDX PT, R3, R3, RZ, 0x1f ;  /* 0x00001fff03037589 */ /* 0x000e6200000e0000 */
[----:B0-----:R-:W-:-:S13]  /*0080*/  ISETP.NE.OR P0, PT, R7, RZ, !P0 ;  /* 0x000000ff0700720c */ /* 0x001fda0004705670 */
[----:B-1----:R-:W-:Y:S05]  /*0090*/  @P0 BRA `(.L_x_1) ;  /* 0x0000000000200947 */ /* 0x002fea0003800000 */
[----:B------:R-:W-:Y:S02]  /*00a0*/  ULDC.64 UR4, c[0x0][0x198] ;  /* 0x0000660000047ab9 */ /* 0x000fe40000000a00 */
[----:B------:R-:W-:Y:S02]  /*00b0*/  UIADD3 UR6, UP0, UR4, 0xf0, URZ ;  /* 0x000000f004067890 */ /* 0x000fe4000ff1e03f */
[----:B------:R-:W-:Y:S02]  /*00c0*/  UIADD3 UR4, UP1, UR4, 0x1f0, URZ ;  /* 0x000001f004047890 */ /* 0x000fe4000ff3e03f */
[----:B------:R-:W-:Y:S02]  /*00d0*/  UIADD3.X UR7, URZ, UR5, URZ, UP0, !UPT ;  /* 0x000000053f077290 */ /* 0x000fe400087fe43f */
[----:B------:R-:W-:-:S07]  /*00e0*/  UIADD3.X UR5, URZ, UR5, URZ, UP1, !UPT ;  /* 0x000000053f057290 */ /* 0x000fce0008ffe43f */
[----:B------:R0:W-:Y:S02]  /*00f0*/  UTMACCTL.PF [UR6] ;  /* 0x00000000060079b9 */ /* 0x0001e40008040000 */
[----:B------:R0:W-:Y:S02]  /*0100*/  UTMACCTL.PF [UR4] ;  /* 0x00000000040079b9 */ /* 0x0001e40008040000 */
[----:B0-----:R-:W-:Y:S01]  /*0110*/  NOP ;  /* 0x0000000000007918 */ /* 0x001fe20000000000 */
.L_x_1:
[----:B------:R-:W-:Y:S05]  /*0120*/  BSYNC B0 ;  /* 0x0000000000007941 */ /* 0x000fea0003800000 */
.L_x_0:
[----:B------:R-:W0:Y:S02]  /*0130*/  SHFL.IDX PT, R4, R2, RZ, 0x1f ;  /* 0x00001fff02047589 */ /* 0x000e2400000e0000 */
[----:B0-----:R-:W-:-:S13]  /*0140*/  ISETP.NE.AND P0, PT, R4, RZ, PT ;  /* 0x000000ff0400720c */ /* 0x001fda0003f05270 */
[----:B------:R-:W-:Y:S05]  /*0150*/  @P0 BRA `(.L_x_2) ;  /* 0x0000000000f40947 */ /* 0x000fea0003800000 */
[----:B------:R-:W-:Y:S01]  /*0160*/  ELECT P0, URZ, PT ;  /* 0x00000000003f782f */ /* 0x000fe20003800000 */
[----:B------:R-:W-:-:S12]  /*0170*/  BSSY B0, `(.L_x_2) ;  /* 0x000003b000007945 */ /* 0x000fd80003800000 */
[----:B------:R-:W-:Y:S05]  /*0180*/  @!P0 BRA `(.L_x_3) ;  /* 0x0000000000e48947 */ /* 0x000fea0003800000 */
[----:B------:R-:W0:Y:S01]  /*0190*/  S2UR UR8, SR_CgaCtaId ;  /* 0x00000000000879c3 */ /* 0x000e220000008800 */
[----:B------:R-:W-:Y:S01]  /*01a0*/  UMOV UR4, 0x400 ;  /* 0x0000040000047882 */ /* 0x000fe20000000000 */
[----:B------:R-:W-:Y:S01]  /*01b0*/  UMOV UR5, 0x1 ;  /* 0x0000000100057882 */ /* 0x000fe20000000000 */
[----:B------:R-:W-:Y:S02]  /*01c0*/  UMOV UR6, 0x4 ;  /* 0x0000000400067882 */ /* 0x000fe40000000000 */
[----:B------:R-:W-:-:S04]  /*01d0*/  UIADD3 UR6, -UR6, 0x100000, URZ ;  /* 0x0010000006067890 */ /* 0x000fc8000fffe13f */
[----:B------:R-:W-:Y:S02]  /*01e0*/  USHF.L.U32 UR7, UR6, 0xb, URZ ;  /* 0x0000000b06077899 */ /* 0x000fe4000800063f */
[----:B------:R-:W-:Y:S02]  /*01f0*/  USHF.L.U32 UR6, UR6, 0x1, URZ ;  /* 0x0000000106067899 */ /* 0x000fe4000800063f */
[----:B0-----:R-:W-:Y:S02]  /*0200*/  ULEA UR8, UR8, UR4, 0x18 ;  /* 0x0000000408087291 */ /* 0x001fe4000f8ec03f */
[----:B------:R-:W-:-:S04]  /*0210*/  UIADD3 UR4, -UR5, 0x100000, URZ ;  /* 0x0010000005047890 */ /* 0x000fc8000fffe13f */
[----:B------:R-:W-:Y:S02]  /*0220*/  USHF.L.U32 UR5, UR4, 0xb, URZ ;  /* 0x0000000b04057899 */ /* 0x000fe4000800063f */
[----:B------:R-:W-:Y:S01]  /*0230*/  USHF.L.U32 UR4, UR4, 0x1, URZ ;  /* 0x0000000104047899 */ /* 0x000fe2000800063f */
[----:B------:R-:W0:Y:S11]  /*0240*/  FENCE.VIEW.ASYNC.S ;  /* 0x00000000000073c6 */ /* 0x000e360000000000 */
[----:B0-----:R0:W1:Y:S01]  /*0250*/  SYNCS.EXCH.64 URZ, [UR8], UR4 ;  /* 0x00000004083f75b2 */ /* 0x0010620008000100 */
[----:B------:R0:W2:Y:S01]  /*0260*/  SYNCS.EXCH.64 URZ, [UR8+0xb0], UR6 ;  /* 0x0000b006083f75b2 */ /* 0x0000a20008000100 */
[----:B------:R0:W3:Y:S01]  /*0270*/  SYNCS.EXCH.64 URZ, [UR8+0x8], UR4 ;  /* 0x00000804083f75b2 */ /* 0x0000e20008000100 */
[----:B------:R0:W4:Y:S01]  /*0280*/  SYNCS.EXCH.64 URZ, [UR8+0xb8], UR6 ;  /* 0x0000b806083f75b2 */ /* 0x0001220008000100 */
[----:B------:R0:W0:Y:S01]  /*0290*/  SYNCS.EXCH.64 URZ, [UR8+0x10], UR4 ;  /* 0x00001004083f75b2 */ /* 0x0000220008000100 */
        /* <DEDUP_REMOVED lines=39> */
[----:B-1234-:R-:W-:Y:S01]  /*0510*/  NOP ;  /* 0x0000000000007918 */ /* 0x01efe20000000000 */
.L_x_3:
[----:B0-----:R-:W-:Y:S05]  /*0520*/  BSYNC B0 ;  /* 0x0000000000007941 */ /* 0x001fea0003800000 */
.L_x_2:
[----:B------:R-:W-:Y:S01]  /*0530*/  SHF.R.S32.HI R5, RZ, 0x1f, R0 ;  /* 0x0000001fff057819 */ /* 0x000fe20000011400 */
[----:B------:R-:W0:Y:S01]  /*0540*/  SHFL.IDX PT, R2, R2, RZ, 0x1f ;  /* 0x00001fff02027589 */ /* 0x000e2200000e0000 */
[----:B------:R-:W1:Y:S01]  /*0550*/  S2UR UR8, SR_CTAID.X ;  /* 0x00000000000879c3 */ /* 0x000e620000002500 */
[----:B------:R-:W-:Y:S02]  /*0560*/  ELECT P0, URZ, PT ;  /* 0x00000000003f782f */ /* 0x000fe40003800000 */
[----:B------:R-:W-:Y:S01]  /*0570*/  LEA.HI R5, R5, R0, RZ, 0x7 ;  /* 0x0000000005057211 */ /* 0x000fe200078f38ff */
[----:B------:R-:W2:Y:S01]  /*0580*/  S2R R8, SR_CTAID.Y ;  /* 0x0000000000087919 */ /* 0x000ea20000002600 */
[----:B------:R-:W-:Y:S01]  /*0590*/  SHF.R.S32.HI R11, RZ, 0x1f, R4 ;  /* 0x0000001fff0b7819 */ /* 0x000fe20000011404 */
[----:B------:R-:W-:Y:S01]  /*05a0*/  ULDC UR4, c[0x0][0x150] ;  /* 0x0000540000047ab9 */ /* 0x000fe20000000800 */
[----:B------:R-:W-:Y:S01]  /*05b0*/  LOP3.LUT R5, R5, 0xffffff80, RZ, 0xc0, !PT ;  /* 0xffffff8005057812 */ /* 0x000fe200078ec0ff */
[----:B------:R-:W-:Y:S01]  /*05c0*/  VIADD R16, R3, 0xffffffff ;  /* 0xffffffff03107836 */ /* 0x000fe20000000000 */
[----:B------:R-:W-:Y:S01]  /*05d0*/  LEA.HI R11, R11, R4, RZ, 0x2 ;  /* 0x000000040b0b7211 */ /* 0x000fe200078f10ff */
[----:B------:R-:W3:Y:S01]  /*05e0*/  LDC R12, c[0x0][0x144] ;  /* 0x00005100ff0c7b82 */ /* 0x000ee20000000800 */
[----:B------:R-:W-:Y:S01]  /*05f0*/  NOP ;  /* 0x0000000000007918 */ /* 0x000fe20000000000 */
[----:B------:R-:W-:Y:S01]  /*0600*/  IMAD.IADD R6, R0, 0x1, -R5 ;  /* 0x0000000100067824 */ /* 0x000fe200078e0a05 */
[----:B------:R-:W-:Y:S01]  /*0610*/  LOP3.LUT R11, R11, 0x3ffffffc, RZ, 0xc0, !PT ;  /* 0x3ffffffc0b0b7812 */ /* 0x000fe200078ec0ff */
[----:B------:R-:W-:Y:S01]  /*0620*/  NOP ;  /* 0x0000000000007918 */ /* 0x000fe20000000000 */
[----:B------:R-:W-:-:S02]  /*0630*/  ISETP.NE.AND P4, PT, R3, RZ, PT ;  /* 0x000000ff0300720c */ /* 0x000fc40003f85270 */
[----:B------:R-:W-:Y:S01]  /*0640*/  SHF.R.S32.HI R5, RZ, 0x1f, R6 ;  /* 0x0000001fff057819 */ /* 0x000fe20000011406 */
[----:B------:R-:W-:Y:S01]  /*0650*/  IMAD.IADD R4, R4, 0x1, -R11 ;  /* 0x0000000104047824 */ /* 0x000fe200078e0a0b */
[----:B------:R-:W4:Y:S01]  /*0660*/  LDC R14, c[0x0][0x140] ;  /* 0x00005000ff0e7b82 */ /* 0x000f220000000800 */
[----:B------:R-:W-:Y:S02]  /*0670*/  ISETP.GE.U32.AND P6, PT, R16, 0x2, PT ;  /* 0x000000021000780c */ /* 0x000fe40003fc6070 */
[----:B------:R-:W-:Y:S02]  /*0680*/  LEA.HI R5, R5, R6, RZ, 0x3 ;  /* 0x0000000605057211 */ /* 0x000fe400078f18ff */
[----:B0-----:R-:W-:Y:S02]  /*0690*/  ISETP.NE.OR P0, PT, R2, RZ, !P0 ;  /* 0x000000ff0200720c */ /* 0x001fe40004705670 */
[--C-:B------:R-:W-:Y:S01]  /*06a0*/  SHF.R.S32.HI R2, RZ, 0x3, R5.reuse ;  /* 0x00000003ff027819 */ /* 0x100fe20000011405 */
[----:B------:R-:W0:Y:S01]  /*06b0*/  LDC R13, c[0x0][0x148] ;  /* 0x00005200ff0d7b82 */ /* 0x000e220000000800 */
[----:B------:R-:W-:-:S02]  /*06c0*/  SHF.R.S32.HI R5, RZ, 0x1f, R5 ;  /* 0x0000001fff057819 */ /* 0x000fc40000011405 */
[----:B-1----:R-:W-:Y:S02]  /*06d0*/  I2FP.F32.U32 R10, UR8 ;  /* 0x00000008000a7c45 */ /* 0x002fe40008201000 */
[----:B------:R-:W-:-:S03]  /*06e0*/  LEA.HI R5, R5, R2, RZ, 0x2 ;  /* 0x0000000205057211 */ /* 0x000fc600078f10ff */
[----:B------:R-:W-:Y:S01]  /*06f0*/  FMUL R10, R10, UR4 ;  /* 0x000000040a0a7c20 */ /* 0x000fe20008400000 */
[----:B------:R-:W-:Y:S01]  /*0700*/  LOP3.LUT R5, R5, 0xfffffffc, RZ, 0xc0, !PT ;  /* 0xfffffffc05057812 */ /* 0x000fe200078ec0ff */
[----:B------:R-:W-:Y:S01]  /*0710*/  VOTEU.ALL UP0, P0 ;  /* 0x00000000003f7886 */ /* 0x000fe20000000000 */
[----:B--2---:R-:W-:Y:S01]  /*0720*/  I2FP.F32.U32 R11, R8 ;  /* 0x00000008000b7245 */ /* 0x004fe20000201000 */
[----:B------:R-:W-:Y:S01]  /*0730*/  ULDC UR4, c[0x0][0x154] ;  /* 0x0000550000047ab9 */ /* 0x000fe20000000800 */
[----:B------:R-:W-:Y:S01]  /*0740*/  VOTEU.ALL UP1, P0 ;  /* 0x00000000003f7886 */ /* 0x000fe20000020000 */
[----:B------:R-:W1:Y:S01]  /*0750*/  F2I.U32.TRUNC.NTZ R10, R10 ;  /* 0x0000000a000a7305 */ /* 0x000e62000020f000 */
[----:B------:R-:W-:Y:S01]  /*0760*/  IMAD.IADD R5, R2, 0x1, -R5 ;  /* 0x0000000102057824 */ /* 0x000fe200078e0a05 */
[----:B------:R-:W2:Y:S01]  /*0770*/  @!UP0 S2UR UR7, SR_CgaCtaId ;  /* 0x00000000000789c3 */ /* 0x000ea20000008800 */
[----:B------:R-:W-:Y:S01]  /*0780*/  @!UP0 UMOV UR6, 0x400 ;  /* 0x0000040000068882 */ /* 0x000fe20000000000 */
[----:B----4-:R-:W-:Y:S01]  /*0790*/  ISETP.EQ.U32.AND P2, PT, R14, 0x1, PT ;  /* 0x000000010e00780c */ /* 0x010fe20003f42070 */
[----:B------:R-:W-:-:S05]  /*07a0*/  IMAD R5, R4, 0x4, R5 ;  /* 0x0000000404057824 */ /* 0x000fca00078e0205 */
[----:B------:R-:W-:-:S04]  /*07b0*/  LEA.HI R2, R5, R5, RZ, 0x1 ;  /* 0x0000000505027211 */ /* 0x000fc800078f08ff */
[----:B------:R-:W-:Y:S01]  /*07c0*/  LOP3.LUT R4, R2, 0xfffffffe, RZ, 0xc0, !PT ;  /* 0xfffffffe02047812 */ /* 0x000fe200078ec0ff */
[----:B-1----:R-:W-:Y:S02]  /*07d0*/  IMAD.MOV R15, RZ, RZ, -R10 ;  /* 0x000000ffff0f7224 */ /* 0x002fe400078e0a0a */
[----:B------:R-:W-:Y:S01]  /*07e0*/  FMUL R10, R11, UR4 ;  /* 0x000000040b0a7c20 */ /* 0x000fe20008400000 */
[----:B------:R-:W-:Y:S01]  /*07f0*/  SHF.R.S32.HI R2, RZ, 0x1f, R7 ;  /* 0x0000001fff027819 */ /* 0x000fe20000011407 */
[----:B------:R-:W-:Y:S01]  /*0800*/  UMOV UR4, 0x20 ;  /* 0x0000002000047882 */ /* 0x000fe20000000000 */
[----:B---3--:R-:W-:Y:S01]  /*0810*/  IMAD R12, R12, R15, UR8 ;  /* 0x000000080c0c7e24 */ /* 0x008fe2000f8e020f */
[----:B------:R-:W-:-:S04]  /*0820*/  @!UP0 UIADD3 UR4, -UR4, 0x100000, URZ ;  /* 0x0010000004048890 */ /* 0x000fc8000fffe13f */
[----:B------:R-:W-:Y:S02]  /*0830*/  @!UP0 USHF.L.U32 UR5, UR4, 0xb, URZ ;  /* 0x0000000b04058899 */ /* 0x000fe4000800063f */
[----:B------:R-:W-:Y:S01]  /*0840*/  @!UP0 USHF.L.U32 UR4, UR4, 0x1, URZ ;  /* 0x0000000104048899 */ /* 0x000fe2000800063f */
[C---:B------:R-:W-:Y:S01]  /*0850*/  IMAD.IADD R11, R5.reuse, 0x1, -R4 ;  /* 0x00000001050b7824 */ /* 0x040fe200078e0a04 */
[----:B------:R-:W1:Y:S01]  /*0860*/  F2I.U32.TRUNC.NTZ R10, R10 ;  /* 0x0000000a000a7305 */ /* 0x000e62000020f000 */
[----:B------:R-:W-:Y:S01]  /*0870*/  LEA.HI R2, R2, R7, RZ, 0x2 ;  /* 0x0000000702027211 */ /* 0x000fe200078f10ff */
[----:B------:R-:W-:Y:S02]  /*0880*/  IMAD.SHL.U32 R4, R5, 0x4, RZ ;  /* 0x0000000405047824 */ /* 0x000fe400078e00ff */
[----:B------:R-:W-:Y:S01]  /*0890*/  ISETP.NE.AND P3, PT, R11, R12, PT ;  /* 0x0000000c0b00720c */ /* 0x000fe20003f65270 */
[----:B--2---:R-:W-:Y:S01]  /*08a0*/  @!UP0 ULEA UR6, UR7, UR6, 0x18 ;  /* 0x0000000607068291 */ /* 0x004fe2000f8ec03f */
[----:B------:R-:W-:Y:S01]  /*08b0*/  LOP3.LUT R2, R2, 0xfffffffc, RZ, 0xc0, !PT ;  /* 0xfffffffc02027812 */ /* 0x000fe200078ec0ff */
[----:B------:R-:W-:Y:S01]  /*08c0*/  VOTEU.ALL UP0, P0 ;  /* 0x00000000003f7886 */ /* 0x000fe20000000000 */
[----:B------:R-:W-:-:S02]  /*08d0*/  LOP3.LUT R5, R5, 0xc, R4, 0x78, !PT ;  /* 0x0000000c05057812 */ /* 0x000fc400078e7804 */
[----:B------:R-:W-:Y:S01]  /*08e0*/  LOP3.LUT P0, RZ, R6, 0x7, RZ, 0xc0, !PT ;  /* 0x0000000706ff7812 */ /* 0x000fe2000780c0ff */
[----:B------:R-:W-:Y:S02]  /*08f0*/  IMAD.IADD R7, R7, 0x1, -R2 ;  /* 0x0000000107077824 */ /* 0x000fe400078e0a02 */
[----:B------:R-:W-:Y:S01]  /*0900*/  IMAD.MOV.U32 R6, RZ, RZ, 0x1 ;  /* 0x00000001ff067424 */ /* 0x000fe200078e00ff */
[----:B------:R-:W-:Y:S01]  /*0910*/  ISETP.LT.U32.AND P0, PT, R5, 0x2, !P0 ;  /* 0x000000020500780c */ /* 0x000fe20004701070 */
[----:B-1----:R-:W-:Y:S01]  /*0920*/  IMAD.MOV R20, RZ, RZ, -R10 ;  /* 0x000000ffff147224 */ /* 0x002fe200078e0a0a */
[----:B------:R-:W-:Y:S01]  /*0930*/  ISETP.NE.AND P1, PT, R7, 0x3, PT ;  /* 0x000000030700780c */ /* 0x000fe20003f25270 */
[----:B------:R-:W1:Y:S02]  /*0940*/  FENCE.VIEW.ASYNC.S ;  /* 0x00000000000073c6 */ /* 0x000e640000000000 */
[----:B-1----:R1:W2:Y:S01]  /*0950*/  @!UP0 SYNCS.EXCH.64 URZ, [UR6+0x170], UR4 ;  /* 0x00017004063f85b2 */ /* 0x0022a20008000100 */
[----:B------:R-:W-:Y:S01]  /*0960*/  @P3 LEA.HI R2, R5, R5, RZ, 0x1 ;  /* 0x0000000505023211 */ /* 0x000fe200078f08ff */
[----:B0-----:R-:W-:Y:S01]  /*0970*/  IMAD R11, R13, R20, R8 ;  /* 0x000000140d0b7224 */ /* 0x001fe200078e0208 */
[----:B------:R-:W-:-:S02]  /*0980*/  ISETP.EQ.OR P1, PT, R7, RZ, !P1 ;  /* 0x000000ff0700720c */ /* 0x000fc40004f22670 */
[----:B------:R-:W-:Y:S02]  /*0990*/  @P3 SHF.R.S32.HI R2, RZ, 0x1, R2 ;  /* 0x00000001ff023819 */ /* 0x000fe40000011402 */
[----:B------:R-:W-:Y:S02]  /*09a0*/  ISETP.EQ.AND P1, PT, R3, RZ, P1 ;  /* 0x000000ff0300720c */ /* 0x000fe40000f22270 */
[----:B------:R-:W-:Y:S02]  /*09b0*/  @P3 ISETP.NE.AND P5, PT, R2, R11, PT ;  /* 0x0000000b0200320c */ /* 0x000fe40003fa5270 */
[----:B------:R-:W-:Y:S02]  /*09c0*/  SEL R3, RZ, 0x1, !P0 ;  /* 0x00000001ff037807 */ /* 0x000fe40004000000 */
[----:B------:R-:W-:Y:S02]  /*09d0*/  @P3 SEL R6, RZ, 0x1, P5 ;  /* 0x00000001ff063807 */ /* 0x000fe40002800000 */
[----:B------:R-:W-:Y:S01]  /*09e0*/  SEL R4, RZ, 0x1, !P1 ;  /* 0x00000001ff047807 */ /* 0x000fe20004800000 */
[----:B------:R1:W0:Y:S01]  /*09f0*/  @!UP1 SYNCS.EXCH.64 URZ, [UR6+0x178], UR4 ;  /* 0x00017804063f95b2 */ /* 0x0002220008000100 */
[----:B------:R-:W-:Y:S01]  /*0a00*/  LOP3.LUT R6, R6, R3, RZ, 0xc0, !PT ;  /* 0x0000000306067212 */ /* 0x000fe200078ec0ff */
[----:B------:R-:W-:Y:S01]  /*0a10*/  NOP ;  /* 0x0000000000007918 */ /* 0x000fe20000000000 */
[----:B------:R-:W-:Y:S01]  /*0a20*/  SEL R4, R4, 0x2, P6 ;  /* 0x0000000204047807 */ /* 0x000fe20003000000 */
[----:B------:R-:W-:Y:S06]  /*0a30*/  @!P2 BRA `(.L_x_4) ;  /* 0x000000000008a947 */ /* 0x000fec0003800000 */
[----:B0-2---:R-:W-:Y:S01]  /*0a40*/  UCGABAR_ARV ;  /* 0x00000000000079c7 */ /* 0x005fe20008000000 */
[----:B------:R-:W-:Y:S05]  /*0a50*/  BRA `(.L_x_5) ;  /* 0x0000000000047947 */ /* 0x000fea0003800000 */
.L_x_4:
[----:B0-2---:R-:W-:Y:S01]  /*0a60*/  NOP ;  /* 0x0000000000007918 */ /* 0x005fe20000000000 */
.L_x_5:
[----:B------:R-:W0:Y:S01]  /*0a70*/  LDC R2, c[0x0][0x65c] ;  /* 0x00019700ff027b82 */ /* 0x000e220000000800 */
[----:B------:R-:W-:Y:S01]  /*0a80*/  IMAD.MOV.U32 R3, RZ, RZ, RZ ;  /* 0x000000ffff037224 */ /* 0x000fe200078e00ff */
[----:B0-----:R-:W-:Y:S01]  /*0a90*/  ISETP.NE.AND P3, PT, R2, 0x1, PT ;  /* 0x000000010200780c */ /* 0x001fe20003f65270 */
[----:B------:R-:W-:-:S12]  /*0aa0*/  IMAD.U32 R2, RZ, RZ, UR8 ;  /* 0x00000008ff027e24 */ /* 0x000fd8000f8e00ff */
[----:B------:R-:W0:Y:S01]  /*0ab0*/  @P3 LDC R15, c[0x0][0x10] ;  /* 0x00000400ff0f3b82 */ /* 0x000e220000000800 */
[----:B------:R-:W-:Y:S02]  /*0ac0*/  @P3 IMAD.MOV.U32 R9, RZ, RZ, RZ ;  /* 0x000000ffff093224 */ /* 0x000fe400078e00ff */
[----:B------:R-:W-:-:S05]  /*0ad0*/  @P3 IMAD.MOV.U32 R17, RZ, RZ, RZ ;  /* 0x000000ffff113224 */ /* 0x000fca00078e00ff */
[----:B------:R-:W2:Y:S01]  /*0ae0*/  @!P3 LDC R11, c[0x0][0xc] ;  /* 0x00000300ff0bbb82 */ /* 0x000ea20000000800 */
[----:B0-----:R-:W-:-:S04]  /*0af0*/  @P3 IMAD.WIDE.U32 R14, R15, UR8, R8 ;  /* 0x000000080f0e3c25 */ /* 0x001fc8000f8e0008 */
[----:B--2---:R-:W-:-:S04]  /*0b00*/  @!P3 IMAD.WIDE.U32 R10, R8, R11, R2 ;  /* 0x0000000b080ab225 */ /* 0x004fc800078e0002 */
[----:B------:R-:W-:Y:S02]  /*0b10*/  @P3 IMAD.MOV.U32 R2, RZ, RZ, R14 ;  /* 0x000000ffff023224 */ /* 0x000fe400078e000e */
[----:B------:R-:W-:Y:S02]  /*0b20*/  @P3 IMAD.IADD R3, R15, 0x1, R17 ;  /* 0x000000010f033824 */ /* 0x000fe400078e0211 */
[----:B------:R-:W-:Y:S02]  /*0b30*/  @!P3 IMAD.MOV.U32 R2, RZ, RZ, R10 ;  /* 0x000000ffff02b224 */ /* 0x000fe400078e000a */
[----:B------:R-:W-:Y:S01]  /*0b40*/  @!P3 IMAD.MOV.U32 R3, RZ, RZ, R11 ;  /* 0x000000ffff03b224 */ /* 0x000fe200078e000b */
[----:B------:R-:W-:Y:S06]  /*0b50*/  @!P2 BRA `(.L_x_6) ;  /* 0x00000000000ca947 */ /* 0x000fec0003800000 */
[----:B------:R-:W-:Y:S01]  /*0b60*/  UCGABAR_WAIT ;  /* 0x0000000000007dc7 */ /* 0x000fe20008000000 */
[----:B------:R-:W-:Y:S01]  /*0b70*/  CCTL.IVALL ;  /* 0x00000000ff00798f */ /* 0x000fe20002000000 */
[----:B------:R-:W-:Y:S05]  /*0b80*/  BRA `(.L_x_7) ;  /* 0x0000000000047947 */ /* 0x000fea0003800000 */
.L_x_6:
[----:B------:R-:W-:Y:S06]  /*0b90*/  BAR.SYNC.DEFER_BLOCKING 0x0 ;  /* 0x0000000000007b1d */ /* 0x000fec0000010000 */
.L_x_7:
[----:B------:R-:W-:Y:S05]  /*0ba0*/  @!P4 BRA `(.L_x_8) ;  /* 0x00000074009cc947 */ /* 0x000fea0003800000 */
[----:B------:R-:W-:-:S13]  /*0bb0*/  ISETP.GT.U32.AND P0, PT, R16, 0x1, PT ;  /* 0x000000011000780c */ /* 0x000fda0003f04070 */
[----:B-1----:R-:W-:Y:S05]  /*0bc0*/  @P0 EXIT ;  /* 0x000000000000094d */ /* 0x002fea0003800000 */
[----:B------:R-:W-:Y:S01]  /*0bd0*/  ULDC.64 UR4, c[0x0][0x650] ;  /* 0x0001940000047ab9 */ /* 0x000fe20000000a00 */
[----:B------:R-:W-:Y:S01]  /*0be0*/  PRMT R14, RZ, 0x7610, R14 ;  /* 0x00007610ff0e7816 */ /* 0x000fe2000000000e */
[----:B------:R-:W-:Y:S01]  /*0bf0*/  IMAD.MOV.U32 R10, RZ, RZ, -0x1 ;  /* 0xffffffffff0a7424 */ /* 0x000fe200078e00ff */
[----:B------:R-:W-:Y:S01]  /*0c00*/  ISETP.GE.U32.AND P0, PT, R2, UR4, PT ;  /* 0x0000000402007c0c */ /* 0x000fe2000bf06070 */
[----:B------:R-:W-:Y:S02]  /*0c10*/  IMAD.MOV.U32 R11, RZ, RZ, -0x1 ;  /* 0xffffffffff0b7424 */ /* 0x000fe400078e00ff */
[----:B------:R-:W-:Y:S01]  /*0c20*/  IMAD.MOV.U32 R7, RZ, RZ, -0x1 ;  /* 0xffffffffff077424 */ /* 0x000fe200078e00ff */
[----:B------:R-:W-:-:S13]  /*0c30*/  ISETP.GE.U32.AND.EX P0, PT, R3, UR5, PT, P0 ;  /* 0x0000000503007c0c */ /* 0x000fda000bf06100 */
[----:B------:R-:W-:Y:S05]  /*0c40*/  @P0 BRA `(.L_x_9) ;  /* 0x0000000400280947 */ /* 0x000fea0003800000 */
[----:B------:R-:W0:Y:S01]  /*0c50*/  LDC.64 R22, c[0x0][0x628] ;  /* 0x00018a00ff167b82 */ /* 0x000e220000000a00 */
[----:B------:R-:W-:Y:S02]  /*0c60*/  IMAD.MOV.U32 R10, RZ, RZ, R2 ;  /* 0x000000ffff0a7224 */ /* 0x000fe400078e0002 */
[----:B------:R-:W-:-:S05]  /*0c70*/  IMAD.MOV.U32 R11, RZ, RZ, R3 ;  /* 0x000000ffff0b7224 */ /* 0x000fca00078e0003 */
[----:B------:R-:W1:Y:S08]  /*0c80*/  LDC R18, c[0x0][0x630] ;  /* 0x00018c00ff127b82 */ /* 0x000e700000000800 */
[----:B------:R-:W2:Y:S01]  /*0c90*/  LDC.64 R24, c[0x0][0x620] ;  /* 0x00018800ff187b82 */ /* 0x000ea20000000a00 */
[----:B0-----:R-:W-:-:S04]  /*0ca0*/  ISETP.NE.U32.AND P0, PT, R22, RZ, PT ;  /* 0x000000ff1600720c */ /* 0x001fc80003f05070 */
[----:B------:R-:W-:-:S13]  /*0cb0*/  ISETP.NE.AND.EX P0, PT, R23, RZ, PT, P0 ;  /* 0x000000ff1700720c */ /* 0x000fda0003f05300 */
[----:B-12---:R-:W-:Y:S05]  /*0cc0*/  @!P0 BRA `(.L_x_10) ;  /* 0x0000000000288947 */ /* 0x006fea0003800000 */
[----:B------:R-:W0:Y:S02]  /*0cd0*/  LDC R7, c[0x0][0x634] ;  /* 0x00018d00ff077b82 */ /* 0x000e240000000800 */
[----:B0-----:R-:W-:-:S05]  /*0ce0*/  IADD3 R7, P0, R2, R7, RZ ;  /* 0x0000000702077210 */ /* 0x001fca0007f1e0ff */
[----:B------:R-:W-:-:S04]  /*0cf0*/  IMAD.X R19, RZ, RZ, R3, P0 ;  /* 0x000000ffff137224 */ /* 0x000fc800000e0603 */
[----:B------:R-:W-:-:S04]  /*0d00*/  IMAD.WIDE.U32 R10, R19, R22, RZ ;  /* 0x00000016130a7225 */ /* 0x000fc800078e00ff */
[----:B------:R-:W-:-:S04]  /*0d10*/  IMAD.WIDE.U32 R14, P0, R7, R23, R10 ;  /* 0x00000017070e7225 */ /* 0x000fc8000780000a */
[----:B------:R-:W-:-:S04]  /*0d20*/  IMAD.WIDE.U32 R10, R7, R22, RZ ;  /* 0x00000016070a7225 */ /* 0x000fc800078e00ff */
[----:B------:R-:W-:Y:S01]  /*0d30*/  IMAD.X R17, RZ, RZ, RZ, P0 ;  /* 0x000000ffff117224 */ /* 0x000fe200000e06ff */
[----:B------:R-:W-:Y:S01]  /*0d40*/  IADD3 RZ, P0, R11, R14, RZ ;  /* 0x0000000e0bff7210 */ /* 0x000fe20007f1e0ff */
[----:B------:R-:W-:-:S04]  /*0d50*/  IMAD.MOV.U32 R16, RZ, RZ, R15 ;  /* 0x000000ffff107224 */ /* 0x000fc800078e000f */
[----:B------:R-:W-:-:S08]  /*0d60*/  IMAD.WIDE.U32.X R10, R19, R23, R16, P0 ;  /* 0x00000017130a7225 */ /* 0x000fd000000e0410 */
.L_x_10:
[----:B------:R-:W0:Y:S01]  /*0d70*/  LDC.64 R26, c[0x0][0x640] ;  /* 0x00019000ff1a7b82 */ /* 0x000e220000000a00 */
[--C-:B------:R-:W-:Y:S01]  /*0d80*/  SHF.R.U64 R28, R10, R18, R11.reuse ;  /* 0x000000120a1c7219 */ /* 0x100fe2000000120b */
[----:B------:R-:W-:Y:S01]  /*0d90*/  IMAD R29, R13, R20, R8 ;  /* 0x000000140d1d7224 */ /* 0x000fe200078e0208 */
[----:B------:R-:W-:Y:S01]  /*0da0*/  SHF.R.U32.HI R7, RZ, R18, R11 ;  /* 0x00000012ff077219 */ /* 0x000fe2000001160b */
[----:B------:R-:W-:Y:S01]  /*0db0*/  IMAD.MOV.U32 R23, RZ, RZ, 0x1 ;  /* 0x00000001ff177424 */ /* 0x000fe200078e00ff */
[----:B------:R-:W-:-:S03]  /*0dc0*/  IADD3 R9, P0, RZ, -R28, RZ ;  /* 0x8000001cff097210 */ /* 0x000fc60007f1e0ff */
[----:B------:R-:W1:Y:S02]  /*0dd0*/  LDC R16, c[0x0][0x618] ;  /* 0x00018600ff107b82 */ /* 0x000e640000000800 */
[----:B------:R-:W-:Y:S02]  /*0de0*/  IMAD.X R7, RZ, RZ, ~R7, P0 ;  /* 0x000000ffff077224 */ /* 0x000fe400000e0e07 */
[----:B------:R-:W-:-:S04]  /*0df0*/  IMAD.WIDE.U32 R10, R9, R24, R2 ;  /* 0x00000018090a7225 */ /* 0x000fc800078e0002 */
[----:B------:R-:W2:Y:S01]  /*0e00*/  LDC R15, c[0x0][0x608] ;  /* 0x00018200ff0f7b82 */ /* 0x000ea20000000800 */
[----:B------:R-:W-:-:S04]  /*0e10*/  IMAD R14, R7, R24, RZ ;  /* 0x00000018070e7224 */ /* 0x000fc800078e02ff */
[----:B------:R-:W-:-:S03]  /*0e20*/  IMAD R7, R9, R25, R14 ;  /* 0x0000001909077224 */ /* 0x000fc600078e020e */
[----:B------:R-:W3:Y:S01]  /*0e30*/  LDC R22, c[0x0][0x658] ;  /* 0x00019600ff167b82 */ /* 0x000ee20000000800 */
[----:B------:R-:W-:Y:S01]  /*0e40*/  IMAD.IADD R7, R11, 0x1, R7 ;  /* 0x000000010b077824 */ /* 0x000fe200078e0207 */
[----:B0-----:R-:W-:-:S04]  /*0e50*/  ISETP.NE.U32.AND P0, PT, R26, RZ, PT ;  /* 0x000000ff1a00720c */ /* 0x001fc80003f05070 */
[----:B------:R-:W-:Y:S02]  /*0e60*/  ISETP.NE.AND.EX P0, PT, R27, RZ, PT, P0 ;  /* 0x000000ff1b00720c */ /* 0x000fe40003f05300 */
[----:B------:R-:W0:Y:S01]  /*0e70*/  LDC R18, c[0x0][0x600] ;  /* 0x00018000ff127b82 */ /* 0x000e220000000800 */
[-CC-:B-1----:R-:W-:Y:S02]  /*0e80*/  SHF.R.U64 R19, R10, R16.reuse, R7.reuse ;  /* 0x000000100a137219 */ /* 0x182fe40000001207 */
[----:B------:R-:W-:Y:S01]  /*0e90*/  SHF.R.U32.HI R10, RZ, R16, R7 ;  /* 0x00000010ff0a7219 */ /* 0x000fe20000011607 */
[----:B------:R-:W-:-:S04]  /*0ea0*/  IMAD.MOV.U32 R7, RZ, RZ, -0x1 ;  /* 0xffffffffff077424 */ /* 0x000fc800078e00ff */
[----:B------:R-:W1:Y:S01]  /*0eb0*/  LDC R21, c[0x0][0x648] ;  /* 0x00019200ff157b82 */ /* 0x000e620000000800 */
[-CC-:B--2---:R-:W-:Y:S02]  /*0ec0*/  SHF.R.U64 R16, R19, R15.reuse, R10.reuse ;  /* 0x0000000f13107219 */ /* 0x184fe4000000120a */
[----:B------:R-:W-:-:S05]  /*0ed0*/  SHF.R.U32.HI R9, RZ, R15, R10 ;  /* 0x0000000fff097219 */ /* 0x000fca000001160a */
[----:B------:R-:W2:Y:S01]  /*0ee0*/  LDC R24, c[0x0][0x638] ;  /* 0x00018e00ff187b82 */ /* 0x000ea20000000800 */
[-CC-:B---3--:R-:W-:Y:S02]  /*0ef0*/  SHF.R.U64 R20, R16, R22.reuse, R9.reuse ;  /* 0x0000001610147219 */ /* 0x188fe40000001209 */
[-C--:B------:R-:W-:Y:S02]  /*0f00*/  SHF.L.U32 R7, R7, R22.reuse, RZ ;  /* 0x0000001607077219 */ /* 0x080fe400000006ff */
[----:B------:R-:W-:Y:S01]  /*0f10*/  SHF.R.U32.HI R9, RZ, R22, R9 ;  /* 0x00000016ff097219 */ /* 0x000fe20000011609 */
[----:B------:R-:W-:Y:S01]  /*0f20*/  IMAD.MOV.U32 R8, RZ, RZ, R20 ;  /* 0x000000ffff087224 */ /* 0x000fe200078e0014 */
[----:B------:R-:W-:Y:S01]  /*0f30*/  LOP3.LUT R13, RZ, R7, RZ, 0x33, !PT ;  /* 0x00000007ff0d7212 */ /* 0x000fe200078e33ff */
[----:B------:R-:W3:Y:S01]  /*0f40*/  LDC R25, c[0x0][0x610] ;  /* 0x00018400ff197b82 */ /* 0x000ee20000000800 */
[----:B------:R-:W-:Y:S05]  /*0f50*/  @!P0 BRA `(.L_x_11) ;  /* 0x0000000000288947 */ /* 0x000fea0003800000 */
[----:B------:R-:W4:Y:S02]  /*0f60*/  LDC R7, c[0x0][0x64c] ;  /* 0x00019300ff077b82 */ /* 0x000f240000000800 */
[----:B----4-:R-:W-:-:S05]  /*0f70*/  IADD3 R7, P0, R20, R7, RZ ;  /* 0x0000000714077210 */ /* 0x010fca0007f1e0ff */
        /* <DEDUP_REMOVED lines=8> */
.L_x_11:
[----:B-1----:R-:W-:Y:S01]  /*1000*/  SHF.R.U64 R9, R8, R21, R9 ;  /* 0x0000001508097219 */ /* 0x002fe20000001209 */
[----:B0-----:R-:W-:Y:S01]  /*1010*/  VIADD R10, R18, 0xffffffff ;  /* 0xffffffff120a7836 */ /* 0x001fe20000000000 */
[----:B------:R-:W-:Y:S01]  /*1020*/  SHF.L.U32 R7, R23, R22, RZ ;  /* 0x0000001617077219 */ /* 0x000fe200000006ff */
[----:B------:R-:W-:Y:S01]  /*1030*/  IMAD.MOV.U32 R14, RZ, RZ, 0x1 ;  /* 0x00000001ff0e7424 */ /* 0x000fe200078e00ff */
[----:B------:R-:W-:Y:S01]  /*1040*/  LOP3.LUT R8, R16, R13, RZ, 0xc0, !PT ;  /* 0x0000000d10087212 */ /* 0x000fe200078ec0ff */
[----:B------:R-:W-:Y:S01]  /*1050*/  IMAD.MOV R11, RZ, RZ, -R9 ;  /* 0x000000ffff0b7224 */ /* 0x000fe200078e0a09 */
[----:B------:R-:W-:Y:S02]  /*1060*/  SEL R12, R12, R29, !P3 ;  /* 0x0000001d0c0c7207 */ /* 0x000fe40005800000 */
[----:B------:R-:W-:Y:S01]  /*1070*/  LOP3.LUT R10, R19, R10, RZ, 0xc0, !PT ;  /* 0x0000000a130a7212 */ /* 0x000fe200078ec0ff */
[----:B------:R-:W-:Y:S02]  /*1080*/  IMAD R9, R7, R9, R8 ;  /* 0x0000000907097224 */ /* 0x000fe400078e0208 */
[----:B--2---:R-:W-:-:S02]  /*1090*/  IMAD R7, R11, R24, R20 ;  /* 0x000000180b077224 */ /* 0x004fc400078e0214 */
[----:B---3--:R-:W-:Y:S02]  /*10a0*/  IMAD R12, R9, R25, R12 ;  /* 0x00000019090c7224 */ /* 0x008fe400078e020c */
[----:B------:R-:W-:-:S05]  /*10b0*/  IMAD R7, R7, R18, R10 ;  /* 0x0000001207077224 */ /* 0x000fca00078e020a */
[----:B------:R-:W-:Y:S02]  /*10c0*/  SEL R11, R7, R12, !P3 ;  /* 0x0000000c070b7207 */ /* 0x000fe40005800000 */
[----:B------:R-:W-:Y:S01]  /*10d0*/  SEL R10, R12, R7, !P3 ;  /* 0x000000070c0a7207 */ /* 0x000fe20005800000 */
[----:B------:R-:W-:-:S07]  /*10e0*/  IMAD.MOV.U32 R7, RZ, RZ, R28 ;  /* 0x000000ffff077224 */ /* 0x000fce00078e001c */
.L_x_9:
[----:B------:R-:W-:-:S08]  /*10f0*/  NOP ;  /* 0x0000000000007918 */ /* 0x000fd00000000000 */
[----:B------:R-:W0:Y:S02]  /*1100*/  USETMAXREG.TRY_ALLOC.CTAPOOL UP0, 0xe8 ;  /* 0x000000e8000079c8 */ /* 0x000e240008000600 */
[----:B0-----:R-:W-:-:S13]  /*1110*/  PLOP3.LUT P0, PT, PT, PT, UP0, 0x80, 0x0 ;  /* 0x000000000000781c */ /* 0x001fda0003f0f008 */
[----:B------:R-:W-:Y:S05]  /*1120*/  @!P0 BRA `(.L_x_9) ;  /* 0xfffffffc00f08947 */ /* 0x000fea000383ffff */
[----:B------:R-:W-:Y:S01]  /*1130*/  ULDC.64 UR4, c[0x0][0x598] ;  /* 0x0001660000047ab9 */ /* 0x000fe20000000a00 */
[----:B------:R-:W-:Y:S01]  /*1140*/  ULDC.64 UR16, c[0x0][0x208] ;  /* 0x0000820000107ab9 */ /* 0x000fe20000000a00 */
[----:B------:R-:W-:-:S04]  /*1150*/  ISETP.NE.U32.AND P0, PT, RZ, UR4, PT ;  /* 0x00000004ff007c0c */ /* 0x000fc8000bf05070 */
[----:B------:R-:W-:-:S13]  /*1160*/  ISETP.NE.AND.EX P0, PT, RZ, UR5, PT, P0 ;  /* 0x00000005ff007c0c */ /* 0x000fda000bf05300 */
[----:B------:R-:W-:Y:S05]  /*1170*/  @!P0 BRA `(.L_x_12) ;  /* 0x00000000001c8947 */ /* 0x000fea0003800000 */
[----:B------:R-:W0:Y:S02]  /*1180*/  LDC.64 R8, c[0x0][0x598] ;  /* 0x00016600ff087b82 */ /* 0x000e240000000a00 */
[----:B0-----:R-:W2:Y:S02]  /*1190*/  LDG.E.64 R8, desc[UR16][R8.64] ;  /* 0x0000001008087981 */ /* 0x001ea4000c1e1b00 */
[----:B--2---:R-:W-:-:S04]  /*11a0*/  ISETP.NE.U32.AND P0, PT, R8, RZ, PT ;  /* 0x000000ff0800720c */ /* 0x004fc80003f05070 */
[----:B------:R-:W-:-:S13]  /*11b0*/  ISETP.NE.AND.EX P0, PT, R9, RZ, PT, P0 ;  /* 0x000000ff0900720c */ /* 0x000fda0003f05300 */
[----:B------:R-:W-:Y:S05]  /*11c0*/  @!P0 BRA `(.L_x_12) ;  /* 0x0000000000088947 */ /* 0x000fea0003800000 */
[----:B------:R0:W5:Y:S01]  /*11d0*/  LD.E R8, desc[UR16][R8.64] ;  /* 0x0000001008087980 */ /* 0x000162000c101900 */
[----:B------:R-:W-:Y:S05]  /*11e0*/  BRA `(.L_x_13) ;  /* 0x0000000000207947 */ /* 0x000fea0003800000 */
.L_x_12:
[----:B------:R-:W-:Y:S02]  /*11f0*/  ULDC.64 UR4, c[0x0][0x588] ;  /* 0x0001620000047ab9 */ /* 0x000fe40000000a00 */
[----:B------:R-:W-:-:S04]  /*1200*/  ISETP.NE.U32.AND P0, PT, RZ, UR4, PT ;  /* 0x00000004ff007c0c */ /* 0x000fc8000bf05070 */
[----:B------:R-:W-:-:S13]  /*1210*/  ISETP.NE.AND.EX P0, PT, RZ, UR5, PT, P0 ;  /* 0x00000005ff007c0c */ /* 0x000fda000bf05300 */
[----:B------:R-:W-:Y:S05]  /*1220*/  @!P0 BRA `(.L_x_14) ;  /* 0x00000000000c8947 */ /* 0x000fea0003800000 */
[----:B------:R-:W0:Y:S02]  /*1230*/  LDC.64 R8, c[0x0][0x588] ;  /* 0x00016200ff087b82 */ /* 0x000e240000000a00 */
[----:B0-----:R1:W5:Y:S01]  /*1240*/  LDG.E R8, desc[UR16][R8.64] ;  /* 0x0000001008087981 */ /* 0x001362000c1e1900 */
[----:B------:R-:W-:Y:S05]  /*1250*/  BRA `(.L_x_13) ;  /* 0x0000000000047947 */ /* 0x000fea0003800000 */
.L_x_14:
[----:B------:R-:W2:Y:S02]  /*1260*/  LDC R8, c[0x0][0x580] ;  /* 0x00016000ff087b82 */ /* 0x000ea40000000800 */
.L_x_13:
[----:B------:R-:W-:Y:S02]  /*1270*/  ULDC.64 UR4, c[0x0][0x5a0] ;  /* 0x0001680000047ab9 */ /* 0x000fe40000000a00 */
[----:B------:R-:W-:-:S04]  /*1280*/  ISETP.NE.U32.AND P0, PT, RZ, UR4, PT ;  /* 0x00000004ff007c0c */ /* 0x000fc8000bf05070 */
[----:B------:R-:W-:-:S13]  /*1290*/  ISETP.NE.AND.EX P0, PT, RZ, UR5, PT, P0 ;  /* 0x00000005ff007c0c */ /* 0x000fda000bf05300 */
[----:B------:R-:W-:Y:S05]  /*12a0*/  @!P0 BRA `(.L_x_15) ;  /* 0x00000000001c8947 */ /* 0x000fea0003800000 */
[----:B------:R-:W3:Y:S02]  /*12b0*/  LDC.64 R12, c[0x0][0x5a0] ;  /* 0x00016800ff0c7b82 */ /* 0x000ee40000000a00 */
[----:B---3--:R-:W3:Y:S02]  /*12c0*/  LDG.E.64 R12, desc[UR16][R12.64] ;  /* 0x000000100c0c7981 */ /* 0x008ee4000c1e1b00 */
[----:B---3--:R-:W-:-:S04]  /*12d0*/  ISETP.NE.U32.AND P0, PT, R12, RZ, PT ;  /* 0x000000ff0c00720c */ /* 0x008fc80003f05070 */
[----:B------:R-:W-:-:S13]  /*12e0*/  ISETP.NE.AND.EX P0, PT, R13, RZ, PT, P0 ;  /* 0x000000ff0d00720c */ /* 0x000fda0003f05300 */
[----:B------:R-:W-:Y:S05]  /*12f0*/  @!P0 BRA `(.L_x_15) ;  /* 0x0000000000088947 */ /* 0x000fea0003800000 */
[----:B01----:R0:W5:Y:S01]  /*1300*/  LD.E R9, desc[UR16][R12.64] ;  /* 0x000000100c097980 */ /* 0x003162000c101900 */
[----:B------:R-:W-:Y:S05]  /*1310*/  BRA `(.L_x_16) ;  /* 0x0000000000207947 */ /* 0x000fea0003800000 */
.L_x_15:
[----:B------:R-:W-:Y:S02]  /*1320*/  ULDC.64 UR4, c[0x0][0x590] ;  /* 0x0001640000047ab9 */ /* 0x000fe40000000a00 */
[----:B------:R-:W-:-:S04]  /*1330*/  ISETP.NE.U32.AND P0, PT, RZ, UR4, PT ;  /* 0x00000004ff007c0c */ /* 0x000fc8000bf05070 */
[----:B------:R-:W-:-:S13]  /*1340*/  ISETP.NE.AND.EX P0, PT, RZ, UR5, PT, P0 ;  /* 0x00000005ff007c0c */ /* 0x000fda000bf05300 */
[----:B------:R-:W-:Y:S05]  /*1350*/  @!P0 BRA `(.L_x_17) ;  /* 0x00000000000c8947 */ /* 0x000fea0003800000 */
[----:B------:R-:W0:Y:S02]  /*1360*/  LDC.64 R12, c[0x0][0x590] ;  /* 0x00016400ff0c7b82 */ /* 0x000e240000000a00 */
[----:B01----:R1:W5:Y:S01]  /*1370*/  LDG.E R9, desc[UR16][R12.64] ;  /* 0x000000100c097981 */ /* 0x003362000c1e1900 */
[----:B------:R-:W-:Y:S05]  /*1380*/  BRA `(.L_x_16) ;  /* 0x0000000000047947 */ /* 0x000fea0003800000 */
.L_x_17:
[----:B01----:R-:W3:Y:S02]  /*1390*/  LDC R9, c[0x0][0x584] ;  /* 0x00016100ff097b82 */ /* 0x003ee40000000800 */
.L_x_16:
[----:B------:R-:W-:-:S13]  /*13a0*/  LOP3.LUT P0, RZ, R14, 0xff, RZ, 0xc0, !PT ;  /* 0x000000ff0eff7812 */ /* 0x000fda000780c0ff */
[----:B------:R-:W-:Y:S05]  /*13b0*/  @!P0 EXIT ;  /* 0x000000000000894d */ /* 0x000fea0003800000 */
[----:B------:R-:W-:Y:S01]  /*13c0*/  ULDC UR4, c[0x0][0x28c] ;  /* 0x0000a30000047ab9 */ /* 0x000fe20000000800 */
[----:B------:R-:W-:Y:S01]  /*13d0*/  LOP3.LUT R144, R4, 0x1, RZ, 0xfc, !PT ;  /* 0x0000000104907812 */ /* 0x000fe200078efcff */
[----:B------:R-:W-:-:S04]  /*13e0*/  UIADD3 UR4, UR4, 0x1f, URZ ;  /* 0x0000001f04047890 */ /* 0x000fc8000fffe03f */
[----:B------:R-:W-:-:S04]  /*13f0*/  USHF.R.S32.HI UR5, URZ, 0x1f, UR4 ;  /* 0x0000001f3f057899 */ /* 0x000fc80008011404 */
[----:B------:R-:W-:-:S03]  /*1400*/  ULEA.HI UR5, UR5, UR4, URZ, 0x5 ;  /* 0x0000000405057291 */ /* 0x000fc6000f8f283f */
[----:B------:R-:W-:Y:S01]  /*1410*/  UMOV UR4, URZ ;  /* 0x0000003f00047c82 */ /* 0x000fe20008000000 */
[----:B------:R-:W-:-:S03]  /*1420*/  USHF.R.S32.HI UR9, URZ, 0x5, UR5 ;  /* 0x000000053f097899 */ /* 0x000fc60008011405 */
[----:B------:R-:W-:-:S09]  /*1430*/  UMOV UR5, URZ ;  /* 0x0000003f00057c82 */ /* 0x000fd20008000000 */
.L_x_172:
[----:B01----:R-:W-:Y:S01]  /*1440*/  LOP3.LUT R12, R0, 0x80, RZ, 0xc0, !PT ;  /* 0x00000080000c7812 */ /* 0x003fe200078ec0ff */
[----:B------:R-:W0:Y:S01]  /*1450*/  S2UR UR13, SR_CgaCtaId ;  /* 0x00000000000d79c3 */ /* 0x000e220000008800 */
[----:B------:R-:W-:Y:S01]  /*1460*/  UMOV UR12, 0x400 ;  /* 0x00000400000c7882 */ /* 0x000fe20000000000 */
[----:B------:R-:W-:Y:S01]  /*1470*/  UMOV UR6, URZ ;  /* 0x0000003f00067c82 */ /* 0x000fe20008000000 */
[----:B------:R-:W-:Y:S01]  /*1480*/  SHF.R.U32.HI R12, RZ, 0x7, R12 ;  /* 0x00000007ff0c7819 */ /* 0x000fe2000001160c */
[----:B------:R-:W-:Y:S01]  /*1490*/  UMOV UR7, URZ ;  /* 0x0000003f00077c82 */ /* 0x000fe20008000000 */
[----:B------:R-:W-:Y:S01]  /*14a0*/  UMOV UR18, UR5 ;  /* 0x0000000500127c82 */ /* 0x000fe20008000000 */
[----:B------:R-:W-:Y:S02]  /*14b0*/  CS2R R20, SRZ ;  /* 0x0000000000147805 */ /* 0x000fe4000001ff00 */
[----:B------:R-:W-:Y:S01]  /*14c0*/  CS2R R18, SRZ ;  /* 0x0000000000127805 */ /* 0x000fe2000001ff00 */
[----:B------:R-:W1:Y:S01]  /*14d0*/  LDC R13, c[0x0][0x28c] ;  /* 0x0000a300ff0d7b82 */ /* 0x000e620000000800 */
[----:B----4-:R-:W4:Y:S01]  /*14e0*/  SHFL.IDX PT, R12, R12, RZ, 0x1f ;  /* 0x00001fff0c0c7589 */ /* 0x010f2200000e0000 */
[----:B------:R-:W-:-:S02]  /*14f0*/  CS2R R22, SRZ ;  /* 0x0000000000167805 */ /* 0x000fc4000001ff00 */
[----:B------:R-:W-:Y:S02]  /*1500*/  CS2R R88, SRZ ;  /* 0x0000000000587805 */ /* 0x000fe4000001ff00 */
[----:B------:R-:W-:Y:S02]  /*1510*/  CS2R R90, SRZ ;  /* 0x00000000005a7805 */ /* 0x000fe4000001ff00 */
[----:B------:R-:W-:Y:S02]  /*1520*/  CS2R R92, SRZ ;  /* 0x00000000005c7805 */ /* 0x000fe4000001ff00 */
[----:B------:R-:W-:Y:S02]  /*1530*/  CS2R R94, SRZ ;  /* 0x00000000005e7805 */ /* 0x000fe4000001ff00 */
[----:B------:R-:W-:Y:S02]  /*1540*/  CS2R R98, SRZ ;  /* 0x0000000000627805 */ /* 0x000fe4000001ff00 */
        /* <DEDUP_REMOVED lines=16> */
[----:B-1----:R-:W-:Y:S02]  /*1650*/  ISETP.GE.AND P0, PT, R13, 0x1, PT ;  /* 0x000000010d00780c */ /* 0x002fe40003f06270 */
[----:B------:R-:W-:Y:S02]  /*1660*/  CS2R R130, SRZ ;  /* 0x0000000000827805 */ /* 0x000fe4000001ff00 */
[----:B----4-:R-:W-:-:S02]  /*1670*/  R2UR UR8, R12 ;  /* 0x000000000c0872ca */ /* 0x010fc400000e0000 */
[----:B------:R-:W-:Y:S02]  /*1680*/  CS2R R132, SRZ ;  /* 0x0000000000847805 */ /* 0x000fe4000001ff00 */
[----:B------:R-:W-:Y:S02]  /*1690*/  CS2R R134, SRZ ;  /* 0x0000000000867805 */ /* 0x000fe4000001ff00 */
[----:B------:R-:W-:Y:S02]  /*16a0*/  CS2R R136, SRZ ;  /* 0x0000000000887805 */ /* 0x000fe4000001ff00 */
[----:B------:R-:W-:Y:S02]  /*16b0*/  CS2R R138, SRZ ;  /* 0x00000000008a7805 */ /* 0x000fe4000001ff00 */
[----:B------:R-:W-:Y:S02]  /*16c0*/  CS2R R140, SRZ ;  /* 0x00000000008c7805 */ /* 0x000fe4000001ff00 */
[----:B------:R-:W-:Y:S01]  /*16d0*/  CS2R R142, SRZ ;  /* 0x00000000008e7805 */ /* 0x000fe2000001ff00 */
[----:B------:R-:W-:Y:S01]  /*16e0*/  IMAD.MOV.U32 R145, RZ, RZ, RZ ;  /* 0x000000ffff917224 */ /* 0x000fe200078e00ff */
[----:B------:R-:W-:Y:S01]  /*16f0*/  CS2R R56, SRZ ;  /* 0x0000000000387805 */ /* 0x000fe2000001ff00 */
[----:B------:R-:W-:Y:S01]  /*1700*/  IMAD.MOV.U32 R147, RZ, RZ, RZ ;  /* 0x000000ffff937224 */ /* 0x000fe200078e00ff */
[----:B------:R-:W-:Y:S01]  /*1710*/  CS2R R58, SRZ ;  /* 0x00000000003a7805 */ /* 0x000fe2000001ff00 */
[----:B------:R-:W-:Y:S01]  /*1720*/  IMAD.U32 R16, RZ, RZ, UR4 ;  /* 0x00000004ff107e24 */ /* 0x000fe2000f8e00ff */
[----:B------:R-:W-:Y:S01]  /*1730*/  CS2R R60, SRZ ;  /* 0x00000000003c7805 */ /* 0x000fe2000001ff00 */
[----:B------:R-:W-:Y:S01]  /*1740*/  ULEA.HI UR10, UR8, UR8, URZ, 0x1 ;  /* 0x00000008080a7291 */ /* 0x000fe2000f8f083f */
[----:B------:R-:W-:-:S02]  /*1750*/  CS2R R62, SRZ ;  /* 0x00000000003e7805 */ /* 0x000fc4000001ff00 */
[----:B------:R-:W-:Y:S02]  /*1760*/  CS2R R64, SRZ ;  /* 0x0000000000407805 */ /* 0x000fe4000001ff00 */
[----:B------:R-:W-:Y:S01]  /*1770*/  CS2R R66, SRZ ;  /* 0x0000000000427805 */ /* 0x000fe2000001ff00 */
[----:B------:R-:W-:Y:S01]  /*1780*/  ULOP3.LUT UR11, UR10, 0x1ffffe, URZ, 0xc0, !UPT ;  /* 0x001ffffe0a0b7892 */ /* 0x000fe2000f8ec03f */
[----:B------:R-:W-:Y:S01]  /*1790*/  CS2R R68, SRZ ;  /* 0x0000000000447805 */ /* 0x000fe2000001ff00 */
[----:B0-----:R-:W-:Y:S01]  /*17a0*/  ULEA UR10, UR13, UR12, 0x18 ;  /* 0x0000000c0d0a7291 */ /* 0x001fe2000f8ec03f */
[----:B------:R-:W-:Y:S01]  /*17b0*/  CS2R R70, SRZ ;  /* 0x0000000000467805 */ /* 0x000fe2000001ff00 */
[----:B------:R-:W-:Y:S01]  /*17c0*/  UIADD3 UR11, UR8, -UR11, URZ ;  /* 0x8000000b080b7290 */ /* 0x000fe2000fffe03f */
[----:B------:R-:W-:Y:S02]  /*17d0*/  CS2R R72, SRZ ;  /* 0x0000000000487805 */ /* 0x000fe4000001ff00 */
[----:B------:R-:W-:Y:S01]  /*17e0*/  CS2R R74, SRZ ;  /* 0x00000000004a7805 */ /* 0x000fe2000001ff00 */
[----:B------:R-:W-:Y:S01]  /*17f0*/  UMOV UR8, URZ ;  /* 0x0000003f00087c82 */ /* 0x000fe20008000000 */
[----:B------:R-:W-:Y:S01]  /*1800*/  ULEA UR11, UR11, UR10, 0xb ;  /* 0x0000000a0b0b7291 */ /* 0x000fe2000f8e583f */
[----:B------:R-:W-:-:S02]  /*1810*/  CS2R R76, SRZ ;  /* 0x00000000004c7805 */ /* 0x000fc4000001ff00 */
[----:B------:R-:W-:Y:S02]  /*1820*/  CS2R R78, SRZ ;  /* 0x00000000004e7805 */ /* 0x000fe4000001ff00 */
[----:B------:R-:W-:Y:S01]  /*1830*/  CS2R R80, SRZ ;  /* 0x0000000000507805 */ /* 0x000fe2000001ff00 */
[----:B------:R-:W-:Y:S01]  /*1840*/  UIADD3 UR11, UR11, 0x280, URZ ;  /* 0x000002800b0b7890 */ /* 0x000fe2000fffe03f */
[----:B------:R-:W-:Y:S02]  /*1850*/  CS2R R82, SRZ ;  /* 0x0000000000527805 */ /* 0x000fe4000001ff00 */
[----:B------:R-:W-:Y:S02]  /*1860*/  CS2R R84, SRZ ;  /* 0x0000000000547805 */ /* 0x000fe4000001ff00 */
[----:B------:R-:W-:Y:S01]  /*1870*/  CS2R R86, SRZ ;  /* 0x0000000000567805 */ /* 0x000fe2000001ff00 */
[----:B------:R-:W-:Y:S01]  /*1880*/  USHF.R.U32.HI UR11, URZ, 0x4, UR11 ;  /* 0x000000043f0b7899 */ /* 0x000fe2000801160b */
[----:B------:R-:W-:-:S02]  /*1890*/  CS2R R24, SRZ ;  /* 0x0000000000187805 */ /* 0x000fc4000001ff00 */
[----:B------:R-:W-:Y:S02]  /*18a0*/  CS2R R26, SRZ ;  /* 0x00000000001a7805 */ /* 0x000fe4000001ff00 */
[----:B------:R-:W-:Y:S01]  /*18b0*/  CS2R R28, SRZ ;  /* 0x00000000001c7805 */ /* 0x000fe2000001ff00 */
[----:B------:R-:W-:Y:S01]  /*18c0*/  ULOP3.LUT UR11, UR11, 0x3fff, URZ, 0xc0, !UPT ;  /* 0x00003fff0b0b7892 */ /* 0x000fe2000f8ec03f */
        /* <DEDUP_REMOVED lines=12> */
[----:B------:R-:W-:Y:S01]  /*1990*/  CS2R R54, SRZ ;  /* 0x0000000000367805 */ /* 0x000fe2000001ff00 */
[----:B--23--:R-:W-:Y:S06]  /*19a0*/  @!P0 BRA `(.L_x_18) ;  /* 0x0000000800308947 */ /* 0x00cfec0003800000 */
[----:B------:R-:W-:-:S13]  /*19b0*/  ISETP.NE.AND P1, PT, R144, 0x3, PT ;  /* 0x000000039000780c */ /* 0x000fda0003f25270 */
[----:B------:R-:W-:Y:S05]  /*19c0*/  @!P1 BRA `(.L_x_19) ;  /* 0x0000000000049947 */ /* 0x000fea0003800000 */
[----:B------:R-:W-:Y:S01]  /*19d0*/  BPT.TRAP 0x1 ;  /* 0x000000040000795c */ /* 0x000fe20000300000 */
.L_x_19:
[----:B------:R-:W-:Y:S01]  /*19e0*/  ULEA UR7, UR5, UR10, 0x3 ;  /* 0x0000000a05077291 */ /* 0x000fe2000f8e183f */
[----:B------:R-:W-:-:S05]  /*19f0*/  IMAD.U32 R12, RZ, RZ, UR4 ;  /* 0x00000004ff0c7e24 */ /* 0x000fca000f8e00ff */
[----:B------:R-:W-:-:S04]  /*1a00*/  SHF.L.U32 R12, R12, 0x1f, RZ ;  /* 0x0000001f0c0c7819 */ /* 0x000fc800000006ff */
[----:B------:R0:W1:Y:S01]  /*1a10*/  SYNCS.PHASECHK.TRANS64.TRYWAIT P0, [UR7], R12 ;  /* 0x0000000cff0075a7 */ /* 0x0000620008000147 */
[----:B------:R-:W-:Y:S05]  /*1a20*/  @!P1 BRA `(.L_x_20) ;  /* 0x0000000000049947 */ /* 0x000fea0003800000 */
[----:B------:R-:W-:Y:S01]  /*1a30*/  BPT.TRAP 0x1 ;  /* 0x000000040000795c */ /* 0x000fe20000300000 */
.L_x_20:
[----:B------:R-:W-:Y:S01]  /*1a40*/  UMOV UR6, 0x1 ;  /* 0x0000000100067882 */ /* 0x000fe20000000000 */
[----:B------:R-:W-:Y:S01]  /*1a50*/  IMAD.MOV.U32 R20, RZ, RZ, RZ ;  /* 0x000000ffff147224 */ /* 0x000fe200078e00ff */
[----:B-1----:R-:W-:Y:S06]  /*1a60*/  @P0 BRA `(.L_x_21) ;  /* 0x0000000000080947 */ /* 0x002fec0003800000 */
[----:B------:R-:W1:Y:S02]  /*1a70*/  SYNCS.PHASECHK.TRANS64.TRYWAIT P0, [UR7], R12 ;  /* 0x0000000cff0075a7 */ /* 0x000e640008000147 */
[----:B-1----:R-:W-:Y:S05]  /*1a80*/  @!P0 BRA `(.L_x_22) ;  /* 0x0000008400d08947 */ /* 0x002fea0003800000 */
.L_x_21:
[----:B------:R-:W-:Y:S01]  /*1a90*/  UIADD3 UR7, UR10, 0x2c280, URZ ;  /* 0x0002c2800a077890 */ /* 0x000fe2000fffe03f */
[----:B------:R-:W-:Y:S01]  /*1aa0*/  WARPGROUP.ARRIVE ;  /* 0x00000000000079c5 */ /* 0x000fe20000000000 */
[----:B------:R-:W-:Y:S01]  /*1ab0*/  ULOP3.LUT UR12, UR11, 0x10000, URZ, 0xfc, !UPT ;  /* 0x000100000b0c7892 */ /* 0x000fe2000f8efc3f */
[----:B------:R-:W-:Y:S01]  /*1ac0*/  IMAD.MOV.U32 R21, RZ, RZ, RZ ;  /* 0x000000ffff157224 */ /* 0x000fe200078e00ff */
[----:B------:R-:W-:Y:S01]  /*1ad0*/  USHF.R.U32.HI UR7, URZ, 0x4, UR7 ;  /* 0x000000043f077899 */ /* 0x000fe20008011607 */
[----:B------:R-:W-:Y:S01]  /*1ae0*/  CS2R R18, SRZ ;  /* 0x0000000000127805 */ /* 0x000fe2000001ff00 */
[----:B------:R-:W-:Y:S01]  /*1af0*/  ULEA UR12, UR5, UR12, 0x9 ;  /* 0x0000000c050c7291 */ /* 0x000fe2000f8e483f */
[----:B------:R-:W-:Y:S01]  /*1b00*/  CS2R R22, SRZ ;  /* 0x0000000000167805 */ /* 0x000fe2000001ff00 */
[----:B------:R-:W-:Y:S01]  /*1b10*/  ULOP3.LUT UR7, UR7, 0x3fff, URZ, 0xc0, !UPT ;  /* 0x00003fff07077892 */ /* 0x000fe2000f8ec03f */
[----:B------:R-:W-:Y:S01]  /*1b20*/  CS2R R88, SRZ ;  /* 0x0000000000587805 */ /* 0x000fe2000001ff00 */
[----:B------:R-:W-:Y:S01]  /*1b30*/  UMOV UR13, 0xc0000010 ;  /* 0xc0000010000d7882 */ /* 0x000fe20000000000 */
[----:B------:R-:W-:Y:S01]  /*1b40*/  UMOV UR15, 0xc0000010 ;  /* 0xc0000010000f7882 */ /* 0x000fe20000000000 */
[----:B------:R-:W-:Y:S01]  /*1b50*/  ULOP3.LUT UR7, UR7, 0x10000, URZ, 0xfc, !UPT ;  /* 0x0001000007077892 */ /* 0x000fe2000f8efc3f */
[----:B------:R-:W-:-:S02]  /*1b60*/  CS2R R90, SRZ ;  /* 0x00000000005a7805 */ /* 0x000fc4000001ff00 */
[----:B------:R-:W-:Y:S02]  /*1b70*/  CS2R R92, SRZ ;  /* 0x00000000005c7805 */ /* 0x000fe4000001ff00 */
[----:B------:R-:W-:Y:S01]  /*1b80*/  CS2R R94, SRZ ;  /* 0x00000000005e7805 */ /* 0x000fe2000001ff00 */
[----:B------:R-:W-:Y:S01]  /*1b90*/  ULEA UR14, UR5, UR7, 0x7 ;  /* 0x00000007050e7291 */ /* 0x000fe2000f8e383f */
[----:B------:R-:W-:Y:S01]  /*1ba0*/  CS2R R98, SRZ ;  /* 0x0000000000627805 */ /* 0x000fe2000001ff00 */
[----:B------:R-:W-:Y:S01]  /*1bb0*/  UIADD3 UR7, UR12, 0x100, URZ ;  /* 0x000001000c077890 */ /* 0x000fe2000fffe03f */
[----:B------:R-:W-:Y:S02]  /*1bc0*/  CS2R R96, SRZ ;  /* 0x0000000000607805 */ /* 0x000fe4000001ff00 */
[----:B------:R-:W-:Y:S02]  /*1bd0*/  CS2R R100, SRZ ;  /* 0x0000000000647805 */ /* 0x000fe4000001ff00 */
[----:B------:R-:W-:-:S02]  /*1be0*/  CS2R R102, SRZ ;  /* 0x0000000000667805 */ /* 0x000fc4000001ff00 */
[----:B------:R-:W-:Y:S02]  /*1bf0*/  CS2R R104, SRZ ;  /* 0x0000000000687805 */ /* 0x000fe4000001ff00 */
[----:B------:R-:W-:Y:S02]  /*1c00*/  CS2R R106, SRZ ;  /* 0x00000000006a7805 */ /* 0x000fe4000001ff00 */
[----:B------:R-:W-:Y:S01]  /*1c10*/  CS2R R110, SRZ ;  /* 0x00000000006e7805 */ /* 0x000fe2000001ff00 */
[----:B------:R-:W-:Y:S01]  /*1c20*/  QGMMA.64x64x32.F32.E4M3.E4M3 R56, gdesc[UR12], RZ, !UPT ;  /* 0x00e000000c3879f3 */ /* 0x000fe2000c7008ff */
[----:B------:R-:W-:Y:S01]  /*1c30*/  UMOV UR12, UR7 ;  /* 0x00000007000c7c82 */ /* 0x000fe20008000000 */
[----:B------:R-:W-:Y:S01]  /*1c40*/  ULDC UR7, c[0x0][0x50c] ;  /* 0x0001430000077ab9 */ /* 0x000fe20000000800 */
[----:B------:R-:W-:Y:S01]  /*1c50*/  UMOV UR13, 0xc0000010 ;  /* 0xc0000010000d7882 */ /* 0x000fe20000000000 */
[----:B------:R-:W-:Y:S01]  /*1c60*/  UISETP.NE.AND UP0, UPT, UR7, 0x1, UPT ;  /* 0x000000010700788c */ /* 0x000fe2000bf05270 */
[----:B------:R-:W-:Y:S01]  /*1c70*/  QGMMA.64x64x32.F32.E4M3.E4M3 R24, gdesc[UR12], RZ, !UPT, gsb0 ;  /* 0x00e000000c1879f3 */ /* 0x000fe2000c0008ff */
[----:B------:R-:W-:-:S02]  /*1c80*/  CS2R R108, SRZ ;  /* 0x00000000006c7805 */ /* 0x000fc4000001ff00 */
[----:B------:R-:W-:Y:S01]  /*1c90*/  CS2R R112, SRZ ;  /* 0x0000000000707805 */ /* 0x000fe2000001ff00 */
[----:B------:R-:W-:Y:S01]  /*1ca0*/  USEL UR7, URZ, 0x1, UP0 ;  /* 0x000000013f077887 */ /* 0x000fe20008000000 */
[----:B------:R-:W-:Y:S02]  /*1cb0*/  CS2R R114, SRZ ;  /* 0x0000000000727805 */ /* 0x000fe4000001ff00 */
[----:B------:R-:W-:Y:S02]  /*1cc0*/  CS2R R116, SRZ ;  /* 0x0000000000747805 */ /* 0x000fe4000001ff00 */
[----:B------:R-:W-:Y:S02]  /*1cd0*/  CS2R R118, SRZ ;  /* 0x0000000000767805 */ /* 0x000fe4000001ff00 */
[----:B------:R-:W-:Y:S02]  /*1ce0*/  CS2R R120, SRZ ;  /* 0x0000000000787805 */ /* 0x000fe4000001ff00 */
[----:B------:R-:W-:-:S02]  /*1cf0*/  CS2R R122, SRZ ;  /* 0x00000000007a7805 */ /* 0x000fc4000001ff00 */
[----:B------:R-:W-:Y:S02]  /*1d00*/  ISETP.NE.AND P0, PT, RZ, UR7, PT ;  /* 0x00000007ff007c0c */ /* 0x000fe4000bf05270 */
        /* <DEDUP_REMOVED lines=9> */
[----:B------:R-:W-:Y:S01]  /*1da0*/  CS2R R142, SRZ ;  /* 0x00000000008e7805 */ /* 0x000fe2000001ff00 */
[----:B------:R-:W-:Y:S02]  /*1db0*/  IMAD.MOV.U32 R145, RZ, RZ, RZ ;  /* 0x000000ffff917224 */ /* 0x000fe400078e00ff */
[----:B------:R-:W-:Y:S01]  /*1dc0*/  IMAD.MOV.U32 R147, RZ, RZ, RZ ;  /* 0x000000ffff937224 */ /* 0x000fe200078e00ff */
[----:B------:R-:W-:Y:S06]  /*1dd0*/  @!P0 BRA `(.L_x_23) ;  /* 0x0000000400088947 */ /* 0x000fec0003800000 */
[----:B------:R-:W-:Y:S02]  /*1de0*/  WARPGROUP.DEPBAR.LE gsb0, 0x0 ;  /* 0x00008000000079c5 */ /* 0x000fe40000010000 */
[----:B------:R-:W-:-:S01]  /*1df0*/  FADD R147, RZ, R56 ;  /* 0x00000038ff937221 */ /* 0x000fc20000000000 */
[----:B------:R-:W-:Y:S01]  /*1e00*/  FADD R142, RZ, R57 ;  /* 0x00000039ff8e7221 */ /* 0x000fe20000000000 */
        /* <DEDUP_REMOVED lines=62> */
[----:B------:R-:W-:-:S06]  /*21f0*/  UMOV UR6, URZ ;  /* 0x0000003f00067c82 */ /* 0x000fcc0008000000 */
.L_x_23:
[----:B------:R-:W-:-:S04]  /*2200*/  UIADD3 UR18, UR5, 0x1, URZ ;  /* 0x0000000105127890 */ /* 0x000fc8000fffe03f */
[----:B------:R-:W-:-:S04]  /*2210*/  UISETP.NE.AND UP0, UPT, UR18, 0x16, UPT ;  /* 0x000000161200788c */ /* 0x000fc8000bf05270 */
[----:B------:R-:W-:Y:S02]  /*2220*/  USEL UR8, URZ, 0x1, UP0 ;  /* 0x000000013f087887 */ /* 0x000fe40008000000 */
[----:B------:R-:W-:Y:S02]  /*2230*/  USEL UR18, UR18, URZ, UP0 ;  /* 0x0000003f12127287 */ /* 0x000fe40008000000 */
[----:B------:R-:W-:-:S06]  /*2240*/  ULOP3.LUT UR8, UR4, UR8, URZ, 0x3c, !UPT ;  /* 0x0000000804087292 */ /* 0x000fcc000f8e3c3f */
[----:B------:R-:W-:Y:S01]  /*2250*/  IMAD.U32 R16, RZ, RZ, UR8 ;  /* 0x00000008ff107e24 */ /* 0x000fe2000f8e00ff */
[----:B------:R-:W-:-:S06]  /*2260*/  UMOV UR8, 0x1 ;  /* 0x0000000100087882 */ /* 0x000fcc0000000000 */
.L_x_18:
[----:B------:R-:W-:-:S04]  /*2270*/  UISETP.LT.AND UP0, UPT, UR9, 0x1, UPT ;  /* 0x000000010900788c */ /* 0x000fc8000bf01270 */
[----:B------:R-:W-:-:S04]  /*2280*/  USEL UR12, UR9, 0x1, UP0 ;  /* 0x00000001090c7887 */ /* 0x000fc80008000000 */
[----:B------:R-:W-:-:S04]  /*2290*/  UIADD3 UR12, UR9, -UR12, URZ ;  /* 0x8000000c090c7290 */ /* 0x000fc8000fffe03f */
[----:B------:R-:W-:-:S06]  /*22a0*/  UISETP.GE.AND UP0, UPT, UR12, 0x1, UPT ;  /* 0x000000010c00788c */ /* 0x000fcc000bf06270 */
[----:B------:R-:W-:-:S13]  /*22b0*/  PLOP3.LUT P0, PT, PT, PT, UP0, 0x80, 0x0 ;  /* 0x000000000000781c */ /* 0x000fda0003f0f008 */
[----:B------:R-:W-:Y:S05]  /*22c0*/  @!P0 BRA `(.L_x_24) ;  /* 0x0000000800048947 */ /* 0x000fea0003800000 */
[----:B01----:R-:W-:Y:S01]  /*22d0*/  IMAD.U32 R12, RZ, RZ, UR12 ;  /* 0x0000000cff0c7e24 */ /* 0x003fe2000f8e00ff */
[----:B------:R-:W-:Y:S01]  /*22e0*/  ULDC UR19, c[0x0][0x50c] ;  /* 0x0001430000137ab9 */ /* 0x000fe20000000800 */
[----:B------:R-:W-:-:S07]  /*22f0*/  IMAD.U32 R13, RZ, RZ, UR5 ;  /* 0x00000005ff0d7e24 */ /* 0x000fce000f8e00ff */
.L_x_32:
[----:B------:R-:W-:-:S13]  /*2300*/  ISETP.NE.AND P1, PT, R144, 0x3, PT ;  /* 0x000000039000780c */ /* 0x000fda0003f25270 */
[----:B------:R-:W-:Y:S05]  /*2310*/  @!P1 BRA `(.L_x_25) ;  /* 0x0000000000049947 */ /* 0x000fea0003800000 */
[----:B------:R-:W-:Y:S01]  /*2320*/  BPT.TRAP 0x1 ;  /* 0x000000040000795c */ /* 0x000fe20000300000 */
.L_x_25:
[----:B------:R-:W0:Y:S01]  /*2330*/  S2UR UR12, SR_CgaCtaId ;  /* 0x00000000000c79c3 */ /* 0x000e220000008800 */
[----:B------:R-:W-:Y:S01]  /*2340*/  UMOV UR10, 0x400 ;  /* 0x00000400000a7882 */ /* 0x000fe20000000000 */
[----:B------:R-:W-:Y:S01]  /*2350*/  SHF.L.U32 R14, R16, 0x1f, RZ ;  /* 0x0000001f100e7819 */ /* 0x000fe200000006ff */
[----:B0-----:R-:W-:-:S04]  /*2360*/  ULEA UR10, UR12, UR10, 0x18 ;  /* 0x0000000a0c0a7291 */ /* 0x001fc8000f8ec03f */
[----:B------:R-:W-:-:S09]  /*2370*/  ULEA UR12, UR18, UR10, 0x3 ;  /* 0x0000000a120c7291 */ /* 0x000fd2000f8e183f */
[----:B------:R0:W1:Y:S01]  /*2380*/  SYNCS.PHASECHK.TRANS64.TRYWAIT P0, [UR12], R14 ;  /* 0x0000000eff0075a7 */ /* 0x000062000800014c */
[----:B------:R-:W-:Y:S05]  /*2390*/  @!P1 BRA `(.L_x_26) ;  /* 0x0000000000049947 */ /* 0x000fea0003800000 */
[----:B------:R-:W-:Y:S01]  /*23a0*/  BPT.TRAP 0x1 ;  /* 0x000000040000795c */ /* 0x000fe20000300000 */
.L_x_26:
[----:B-1----:R-:W-:Y:S05]  /*23b0*/  @P0 BRA `(.L_x_27) ;  /* 0x0000000000080947 */ /* 0x002fea0003800000 */
[----:B------:R-:W1:Y:S02]  /*23c0*/  SYNCS.PHASECHK.TRANS64.TRYWAIT P0, [UR12], R14 ;  /* 0x0000000eff0075a7 */ /* 0x000e64000800014c */
[----:B-1----:R-:W-:Y:S05]  /*23d0*/  @!P0 BRA `(.L_x_28) ;  /* 0x0000007c00948947 */ /* 0x002fea0003800000 */
.L_x_27:
[----:B------:R-:W-:Y:S01]  /*23e0*/  UIADD3 UR12, UR10, 0x2c280, URZ ;  /* 0x0002c2800a0c7890 */ /* 0x000fe2000fffe03f */
[----:B------:R-:W-:Y:S01]  /*23f0*/  WARPGROUP.ARRIVE ;  /* 0x00000000000079c5 */ /* 0x000fe20000000000 */
[----:B------:R-:W-:Y:S02]  /*2400*/  UISETP.NE.AND UP0, UPT, UR7, URZ, UPT ;  /* 0x0000003f0700728c */ /* 0x000fe4000bf05270 */
[----:B------:R-:W-:Y:S02]  /*2410*/  USHF.R.U32.HI UR12, URZ, 0x4, UR12 ;  /* 0x000000043f0c7899 */ /* 0x000fe4000801160c */
[----:B------:R-:W-:Y:S02]  /*2420*/  USEL UR8, UR8, URZ, !UP0 ;  /* 0x0000003f08087287 */ /* 0x000fe4000c000000 */
[----:B------:R-:W-:Y:S02]  /*2430*/  ULOP3.LUT UR7, UR12, 0x3fff, URZ, 0xc0, !UPT ;  /* 0x00003fff0c077892 */ /* 0x000fe4000f8ec03f */
[----:B------:R-:W-:-:S02]  /*2440*/  ULOP3.LUT UR12, UR11, 0x10000, URZ, 0xfc, !UPT ;  /* 0x000100000b0c7892 */ /* 0x000fc4000f8efc3f */
[----:B------:R-:W-:Y:S02]  /*2450*/  ULOP3.LUT UR7, UR7, 0x10000, URZ, 0xfc, !UPT ;  /* 0x0001000007077892 */ /* 0x000fe4000f8efc3f */
[----:B------:R-:W-:Y:S02]  /*2460*/  UISETP.NE.U32.AND UP0, UPT, UR8, URZ, UPT ;  /* 0x0000003f0800728c */ /* 0x000fe4000bf05070 */
[----:B------:R-:W-:Y:S02]  /*2470*/  ULEA UR12, UR18, UR12, 0x9 ;  /* 0x0000000c120c7291 */ /* 0x000fe4000f8e483f */
[----:B------:R-:W-:Y:S02]  /*2480*/  ULEA UR14, UR18, UR7, 0x7 ;  /* 0x00000007120e7291 */ /* 0x000fe4000f8e383f */
[----:B------:R-:W-:Y:S01]  /*2490*/  UIADD3 UR7, UR12, 0x100, URZ ;  /* 0x000001000c077890 */ /* 0x000fe2000fffe03f */
[----:B------:R-:W-:Y:S01]  /*24a0*/  UMOV UR13, 0xc0000010 ;  /* 0xc0000010000d7882 */ /* 0x000fe20000000000 */
[----:B------:R-:W-:Y:S01]  /*24b0*/  UMOV UR15, 0xc0000010 ;  /* 0xc0000010000f7882 */ /* 0x000fe20000000000 */
[----:B------:R-:W-:-:S04]  /*24c0*/  UIADD3 UR6, UR6, 0x1, URZ ;  /* 0x0000000106067890 */ /* 0x000fc8000fffe03f */
[----:B------:R-:W-:Y:S01]  /*24d0*/  QGMMA.64x64x32.F32.E4M3.E4M3 R56, gdesc[UR12], R56, UP0 ;  /* 0x00e000000c3879f3 */ /* 0x000fe2000bf00838 */
[----:B------:R-:W-:Y:S01]  /*24e0*/  UMOV UR12, UR7 ;  /* 0x00000007000c7c82 */ /* 0x000fe20008000000 */
[----:B------:R-:W-:Y:S02]  /*24f0*/  UMOV UR13, 0xc0000010 ;  /* 0xc0000010000d7882 */ /* 0x000fe40000000000 */
[----:B------:R-:W-:Y:S01]  /*2500*/  QGMMA.64x64x32.F32.E4M3.E4M3 R24, gdesc[UR12], R24, UP0, gsb0 ;  /* 0x00e000000c1879f3 */ /* 0x000fe2000b800818 */
[----:B------:R-:W-:-:S04]  /*2510*/  UISETP.NE.AND UP0, UPT, UR6, UR19, UPT ;  /* 0x000000130600728c */ /* 0x000fc8000bf05270 */
[----:B------:R-:W-:-:S06]  /*2520*/  USEL UR7, URZ, 0x1, UP0 ;  /* 0x000000013f077887 */ /* 0x000fcc0008000000 */
[----:B------:R-:W-:Y:S01]  /*2530*/  ISETP.NE.AND P0, PT, RZ, UR7, PT ;  /* 0x00000007ff007c0c */ /* 0x000fe2000bf05270 */
[----:B------:R-:W-:-:S12]  /*2540*/  WARPGROUP.DEPBAR.LE gsb0, 0x1 ;  /* 0x00008000000079c5 */ /* 0x000fd80000010100 */
[----:B------:R-:W-:Y:S05]  /*2550*/  @!P0 BRA `(.L_x_29) ;  /* 0x0000000400088947 */ /* 0x000fea0003800000 */
[----:B------:R-:W-:Y:S02]  /*2560*/  WARPGROUP.DEPBAR.LE gsb0, 0x0 ;  /* 0x00008000000079c5 */ /* 0x000fe40000010000 */
[----:B------:R-:W-:-:S01]  /*2570*/  FADD R147, R56, R147 ;  /* 0x0000009338937221 */ /* 0x000fc20000000000 */
[----:B------:R-:W-:Y:S01]  /*2580*/  FADD R142, R57, R142 ;  /* 0x0000008e398e7221 */ /* 0x000fe20000000000 */
        /* <DEDUP_REMOVED lines=62> */
[----:B------:R-:W-:-:S06]  /*2970*/  UMOV UR6, URZ ;  /* 0x0000003f00067c82 */ /* 0x000fcc0008000000 */
.L_x_29:
[----:B------:R-:W-:Y:S05]  /*2980*/  @!P1 BRA `(.L_x_30) ;  /* 0x0000000000049947 */ /* 0x000fea0003800000 */
[----:B------:R-:W-:Y:S01]  /*2990*/  BPT.TRAP 0x1 ;  /* 0x000000040000795c */ /* 0x000fe20000300000 */
.L_x_30:
[----:B------:R-:W-:-:S13]  /*29a0*/  ISETP.NE.AND P0, PT, R6, RZ, PT ;  /* 0x000000ff0600720c */ /* 0x000fda0003f05270 */
[----:B01----:R-:W-:-:S05]  /*29b0*/  @P0 LEA R14, R13, UR10, 0x3 ;  /* 0x0000000a0d0e0c11 */ /* 0x003fca000f8e18ff */
[----:B------:R-:W-:-:S05]  /*29c0*/  @P0 VIADD R14, R14, 0xb0 ;  /* 0x000000b00e0e0836 */ /* 0x000fca0000000000 */
[----:B------:R-:W-:-:S04]  /*29d0*/  @P0 PRMT R14, R5, 0x654, R14 ;  /* 0x00000654050e0816 */ /* 0x000fc8000000000e */
[----:B------:R0:W-:Y:S01]  /*29e0*/  @P0 SYNCS.ARRIVE.TRANS64.RED.A1T0 RZ, [R14+URZ], RZ ;  /* 0x000000ff0eff09a7 */ /* 0x0001e2000810043f */
[----:B------:R-:W-:-:S13]  /*29f0*/  ISETP.GT.U32.AND P0, PT, R4, 0x1, PT ;  /* 0x000000010400780c */ /* 0x000fda0003f04070 */
[----:B0-----:R-:W-:Y:S05]  /*2a00*/  @P0 BRA `(.L_x_31) ;  /* 0x0000000000040947 */ /* 0x001fea0003800000 */
[----:B------:R-:W-:Y:S01]  /*2a10*/  BPT.TRAP 0x1 ;  /* 0x000000040000795c */ /* 0x000fe20000300000 */
.L_x_31:
[----:B------:R-:W-:Y:S01]  /*2a20*/  UIADD3 UR18, UR18, 0x1, URZ ;  /* 0x0000000112127890 */ /* 0x000fe2000fffe03f */
[C---:B------:R-:W-:Y:S01]  /*2a30*/  ISETP.GT.AND P1, PT, R12.reuse, 0x1, PT ;  /* 0x000000010c00780c */ /* 0x040fe20003f24270 */
[----:B------:R-:W-:Y:S02]  /*2a40*/  VIADD R13, R13, 0x1 ;  /* 0x000000010d0d7836 */ /* 0x000fe40000000000 */
[----:B------:R-:W-:Y:S01]  /*2a50*/  UISETP.NE.AND UP0, UPT, UR18, 0x16, UPT ;  /* 0x000000161200788c */ /* 0x000fe2000bf05270 */
[----:B------:R-:W-:Y:S02]  /*2a60*/  VIADD R12, R12, 0xffffffff ;  /* 0xffffffff0c0c7836 */ /* 0x000fe40000000000 */
[C---:B------:R-:W-:Y:S01]  /*2a70*/  ISETP.NE.AND P0, PT, R13.reuse, 0x16, PT ;  /* 0x000000160d00780c */ /* 0x040fe20003f05270 */
[----:B------:R-:W-:Y:S02]  /*2a80*/  USEL UR8, URZ, 0x1, UP0 ;  /* 0x000000013f087887 */ /* 0x000fe40008000000 */
[----:B------:R-:W-:Y:S01]  /*2a90*/  USEL UR18, UR18, URZ, UP0 ;  /* 0x0000003f12127287 */ /* 0x000fe20008000000 */
[----:B------:R-:W-:-:S03]  /*2aa0*/  SEL R13, R13, RZ, P0 ;  /* 0x000000ff0d0d7207 */ /* 0x000fc60000000000 */
[----:B------:R-:W-:Y:S01]  /*2ab0*/  LOP3.LUT R16, R16, UR8, RZ, 0x3c, !PT ;  /* 0x0000000810107c12 */ /* 0x000fe2000f8e3cff */
[----:B------:R-:W-:Y:S01]  /*2ac0*/  UMOV UR8, 0x1 ;  /* 0x0000000100087882 */ /* 0x000fe20000000000 */
[----:B------:R-:W-:Y:S06]  /*2ad0*/  @P1 BRA `(.L_x_32) ;  /* 0xfffffff800081947 */ /* 0x000fec000383ffff */
.L_x_24:
[----:B------:R-:W-:Y:S01]  /*2ae0*/  UISETP.NE.AND UP0, UPT, UR6, URZ, UPT ;  /* 0x0000003f0600728c */ /* 0x000fe2000bf05270 */
[----:B01----:R-:W0:Y:S03]  /*2af0*/  LDC R12, c[0x0][0x28c] ;  /* 0x0000a300ff0c7b82 */ /* 0x003e260000000800 */
[----:B------:R-:W-:-:S06]  /*2b00*/  USEL UR6, URZ, 0x1, !UP0 ;  /* 0x000000013f067887 */ /* 0x000fcc000c000000 */
[----:B------:R-:W-:Y:S02]  /*2b10*/  ISETP.NE.AND P0, PT, RZ, UR6, PT ;  /* 0x00000006ff007c0c */ /* 0x000fe4000bf05270 */
[----:B0-----:R-:W-:-:S11]  /*2b20*/  ISETP.GE.AND P1, PT, R12, 0x1, PT ;  /* 0x000000010c00780c */ /* 0x001fd60003f26270 */
[----:B------:R-:W-:Y:S05]  /*2b30*/  @!P0 BRA `(.L_x_33) ;  /* 0x0000000400048947 */ /* 0x000fea0003800000 */
[----:B------:R-:W-:Y:S02]  /*2b40*/  WARPGROUP.DEPBAR.LE gsb0, 0x0 ;  /* 0x00008000000079c5 */ /* 0x000fe40000010000 */
[----:B------:R-:W-:Y:S01]  /*2b50*/  FADD R147, R56, R147 ;  /* 0x0000009338937221 */ /* 0x000fe20000000000 */
        /* <DEDUP_REMOVED lines=62> */
[----:B------:R-:W-:-:S07]  /*2f40*/  FADD R20, R20, R55 ;  /* 0x0000003714147221 */ /* 0x000fce0000000000 */
.L_x_33:
[----:B------:R-:W-:Y:S02]  /*2f50*/  WARPGROUP.DEPBAR.LE gsb0, 0x0 ;  /* 0x00008000000079c5 */ /* 0x000fe40000010000 */
[----:B------:R-:W-:Y:S05]  /*2f60*/  @!P1 BRA `(.L_x_34) ;  /* 0x0000000000549947 */ /* 0x000fea0003800000 */
[----:B------:R-:W-:-:S13]  /*2f70*/  ISETP.NE.AND P0, PT, R144, 0x3, PT ;  /* 0x000000039000780c */ /* 0x000fda0003f05270 */
[----:B------:R-:W-:Y:S05]  /*2f80*/  @!P0 BRA `(.L_x_35) ;  /* 0x0000000000048947 */ /* 0x000fea0003800000 */
[----:B------:R-:W-:Y:S01]  /*2f90*/  BPT.TRAP 0x1 ;  /* 0x000000040000795c */ /* 0x000fe20000300000 */
.L_x_35:
[----:B------:R-:W-:Y:S01]  /*2fa0*/  ISETP.NE.AND P0, PT, R6, RZ, PT ;  /* 0x000000ff0600720c */ /* 0x000fe20003f05270 */
[----:B------:R-:W-:Y:S01]  /*2fb0*/  BSSY B0, `(.L_x_36) ;  /* 0x000000e000007945 */ /* 0x000fe20003800000 */
[----:B------:R-:W-:-:S11]  /*2fc0*/  ISETP.GT.U32.AND P1, PT, R4, 0x1, PT ;  /* 0x000000010400780c */ /* 0x000fd60003f24070 */
[----:B------:R-:W-:Y:S05]  /*2fd0*/  @!P0 BRA `(.L_x_37) ;  /* 0x00000000002c8947 */ /* 0x000fea0003800000 */
[----:B------:R-:W-:-:S04]  /*2fe0*/  UISETP.LT.AND UP0, UPT, UR9, 0x1, UPT ;  /* 0x000000010900788c */ /* 0x000fc8000bf01270 */
[----:B------:R-:W-:-:S04]  /*2ff0*/  USEL UR8, UR9, 0x1, UP0 ;  /* 0x0000000109087887 */ /* 0x000fc80008000000 */
[----:B------:R-:W-:-:S04]  /*3000*/  UIADD3 UR8, UR5, UR9, -UR8 ;  /* 0x0000000905087290 */ /* 0x000fc8000fffe808 */
[----:B------:R-:W-:-:S04]  /*3010*/  UIMAD.WIDE.U32 UR6, UR8, -0x45d1745d, URZ ;  /* 0xba2e8ba3080678a5 */ /* 0x000fc8000f8e003f */
[----:B------:R-:W-:-:S04]  /*3020*/  USHF.R.U32.HI UR6, URZ, 0x4, UR7 ;  /* 0x000000043f067899 */ /* 0x000fc80008011607 */
[----:B------:R-:W-:-:S04]  /*3030*/  UIMAD UR8, UR6, -0x16, UR8 ;  /* 0xffffffea060878a4 */ /* 0x000fc8000f8e0208 */
[----:B------:R-:W-:-:S04]  /*3040*/  ULEA UR8, UR8, UR10, 0x3 ;  /* 0x0000000a08087291 */ /* 0x000fc8000f8e183f */
[----:B------:R-:W-:-:S06]  /*3050*/  UIADD3 UR8, UR8, 0xb0, URZ ;  /* 0x000000b008087890 */ /* 0x000fcc000fffe03f */
[----:B------:R-:W-:-:S05]  /*3060*/  IMAD.U32 R12, RZ, RZ, UR8 ;  /* 0x00000008ff0c7e24 */ /* 0x000fca000f8e00ff */
[----:B------:R-:W-:-:S04]  /*3070*/  PRMT R12, R5, 0x654, R12 ;  /* 0x00000654050c7816 */ /* 0x000fc8000000000c */
[----:B------:R0:W-:Y:S03]  /*3080*/  SYNCS.ARRIVE.TRANS64.RED.A1T0 RZ, [R12+URZ], RZ ;  /* 0x000000ff0cff79a7 */ /* 0x0001e6000810043f */
.L_x_37:
[----:B------:R-:W-:Y:S05]  /*3090*/  BSYNC B0 ;  /* 0x0000000000007941 */ /* 0x000fea0003800000 */
.L_x_36:
[----:B------:R-:W-:Y:S05]  /*30a0*/  @P1 BRA `(.L_x_34) ;  /* 0x0000000000041947 */ /* 0x000fea0003800000 */
[----:B------:R-:W-:Y:S01]  /*30b0*/  BPT.TRAP 0x1 ;  /* 0x000000040000795c */ /* 0x000fe20000300000 */
.L_x_34:
[----:B------:R-:W1:Y:S01]  /*30c0*/  LDC R16, c[0x0][0x288] ;  /* 0x0000a200ff107b82 */ /* 0x000e620000000800 */
[----:B------:R-:W-:Y:S01]  /*30d0*/  IMAD.SHL.U32 R33, R11, 0x40, RZ ;  /* 0x000000400b217824 */ /* 0x000fe200078e00ff */
[--C-:B0-----:R-:W-:Y:S01]  /*30e0*/  SHF.R.U32.HI R12, RZ, 0x2, R0.reuse ;  /* 0x00000002ff0c7819 */ /* 0x101fe20000011600 */
[----:B------:R-:W-:Y:S01]  /*30f0*/  UIADD3 UR5, UR9, UR5, URZ ;  /* 0x0000000509057290 */ /* 0x000fe2000fffe03f */
[----:B------:R-:W-:Y:S01]  /*3100*/  LOP3.LUT R14, R0, 0x60, RZ, 0xc0, !PT ;  /* 0x00000060000e7812 */ /* 0x000fe200078ec0ff */
[----:B------:R-:W-:Y:S01]  /*3110*/  IMAD.SHL.U32 R34, R10, 0x100, RZ ;  /* 0x000001000a227824 */ /* 0x000fe200078e00ff */
[----:B------:R-:W-:Y:S01]  /*3120*/  SHF.R.U32.HI R15, RZ, 0x7, R0 ;  /* 0x00000007ff0f7819 */ /* 0x000fe20000011600 */
[----:B------:R-:W-:Y:S01]  /*3130*/  UISETP.GT.U32.AND UP0, UPT, UR5, 0x15, UPT ;  /* 0x000000150500788c */ /* 0x000fe2000bf04070 */
[----:B------:R-:W-:Y:S01]  /*3140*/  LOP3.LUT R13, R12, 0x7, RZ, 0xc0, !PT ;  /* 0x000000070c0d7812 */ /* 0x000fe200078ec0ff */
[C---:B------:R-:W-:Y:S01]  /*3150*/  IMAD.SHL.U32 R26, R0.reuse, 0x2, RZ ;  /* 0x00000002001a7824 */ /* 0x040fe200078e00ff */
[----:B------:R-:W-:Y:S01]  /*3160*/  SHF.R.U32.HI R14, RZ, 0x1, R14 ;  /* 0x00000001ff0e7819 */ /* 0x000fe2000001160e */
[----:B------:R-:W-:Y:S01]  /*3170*/  ULDC UR12, c[0x0][0x284] ;  /* 0x0000a100000c7ab9 */ /* 0x000fe20000000800 */
[----:B------:R-:W-:Y:S01]  /*3180*/  LOP3.LUT R12, R15, 0x1, RZ, 0xc0, !PT ;  /* 0x000000010f0c7812 */ /* 0x000fe200078ec0ff */
[----:B------:R-:W-:Y:S01]  /*3190*/  UISETP.LT.U32.AND UP0, UPT, UR9, 0x16, UP0 ;  /* 0x000000160900788c */ /* 0x000fe20008701070 */
[----:B------:R-:W-:Y:S01]  /*31a0*/  IADD3 R17, RZ, -R14, -R13 ;  /* 0x8000000eff117210 */ /* 0x000fe20007ffe80d */
[----:B------:R-:W-:Y:S01]  /*31b0*/  UISETP.GE.U32.AND UP1, UPT, UR9, 0x16, UPT ;  /* 0x000000160900788c */ /* 0x000fe2000bf26070 */
[----:B------:R-:W-:Y:S01]  /*31c0*/  LOP3.LUT R15, R0, 0x3, RZ, 0xc0, !PT ;  /* 0x00000003000f7812 */ /* 0x000fe200078ec0ff */
[C---:B------:R-:W-:Y:S01]  /*31d0*/  IMAD.SHL.U32 R24, R12.reuse, 0x40, RZ ;  /* 0x000000400c187824 */ /* 0x040fe200078e00ff */
[----:B------:R-:W-:Y:S01]  /*31e0*/  SHF.R.S32.HI R29, RZ, 0x1f, R7 ;  /* 0x0000001fff1d7819 */ /* 0x000fe20000011407 */
[----:B------:R-:W-:Y:S01]  /*31f0*/  UIMAD.WIDE.U32 UR6, UR5, -0x45d1745d, URZ ;  /* 0xba2e8ba3050678a5 */ /* 0x000fe2000f8e003f */
[C---:B------:R-:W-:Y:S01]  /*3200*/  LOP3.LUT R26, R33.reuse, 0x6, R26, 0xf8, !PT ;  /* 0x00000006211a7812 */ /* 0x040fe200078ef81a */
[----:B------:R-:W-:Y:S01]  /*3210*/  USEL UR8, URZ, 0x1, !UP0 ;  /* 0x000000013f087887 */ /* 0x000fe2000c000000 */
[----:B------:R-:W-:Y:S01]  /*3220*/  IMAD R17, R12, -0x40, R17 ;  /* 0xffffffc00c117824 */ /* 0x000fe200078e0211 */
[----:B------:R-:W-:Y:S01]  /*3230*/  ULDC.64 UR10, c[0x0][0x5d0] ;  /* 0x00017400000a7ab9 */ /* 0x000fe20000000a00 */
[----:B-1----:R-:W-:Y:S01]  /*3240*/  ISETP.GE.AND P0, PT, R33, R16, PT ;  /* 0x000000102100720c */ /* 0x002fe20003f06270 */
[----:B------:R-:W-:Y:S01]  /*3250*/  IMAD R12, R15, -0x2, R16 ;  /* 0xfffffffe0f0c7824 */ /* 0x000fe200078e0210 */
[----:B------:R-:W-:Y:S01]  /*3260*/  SHF.R.S32.HI R27, RZ, 0x1f, R26 ;  /* 0x0000001fff1b7819 */ /* 0x000fe2000001141a */
[----:B------:R-:W-:Y:S01]  /*3270*/  IMAD R16, R29, UR10, RZ ;  /* 0x0000000a1d107c24 */ /* 0x000fe2000f8e02ff */
[----:B------:R-:W-:Y:S01]  /*3280*/  ISETP.GE.OR P0, PT, R34, UR12, P0 ;  /* 0x0000000c22007c0c */ /* 0x000fe20008706670 */
[----:B------:R-:W-:Y:S01]  /*3290*/  USHF.R.U32.HI UR6, URZ, 0x4, UR7 ;  /* 0x000000043f067899 */ /* 0x000fe20008011607 */
[----:B------:R-:W-:Y:S01]  /*32a0*/  LOP3.LUT R35, R24, 0x40, R13, 0xe2, !PT ;  /* 0x0000004018237812 */ /* 0x000fe200078ee20d */
[----:B------:R-:W-:Y:S01]  /*32b0*/  ULOP3.LUT UR4, UR4, UR8, URZ, 0x3c, !UPT ;  /* 0x0000000804047292 */ /* 0x000fe2000f8e3c3f */
[----:B------:R-:W-:Y:S01]  /*32c0*/  IMAD.WIDE R24, R10, 0x100, RZ ;  /* 0x000001000a187825 */ /* 0x000fe200078e02ff */
[----:B------:R-:W-:Y:S01]  /*32d0*/  UIMAD UR5, UR6, -0x16, UR5 ;  /* 0xffffffea060578a4 */ /* 0x000fe2000f8e0205 */
[----:B------:R-:W-:Y:S01]  /*32e0*/  IADD3 R34, -R34, UR12, R17 ;  /* 0x0000000c22227c10 */ /* 0x000fe2000fffe111 */
[----:B------:R-:W-:Y:S01]  /*32f0*/  @UP1 ULOP3.LUT UR4, UR4, 0x1, UR6, 0x78, !UPT ;  /* 0x0000000104041892 */ /* 0x000fe2000f8e7806 */
[C---:B------:R-:W-:Y:S01]  /*3300*/  IMAD R13, R7.reuse, UR11, R16 ;  /* 0x0000000b070d7c24 */ /* 0x040fe2000f8e0210 */
[----:B------:R-:W-:Y:S01]  /*3310*/  LOP3.LUT R35, R24, R35, R14, 0xfe, !PT ;  /* 0x0000002318237212 */ /* 0x000fe200078efe0e */
[----:B------:R-:W-:-:S04]  /*3320*/  IMAD.WIDE.U32 R10, R7, UR10, R26 ;  /* 0x0000000a070a7c25 */ /* 0x000fc8000f8e001a */
[----:B------:R-:W-:Y:S02]  /*3330*/  IMAD.IADD R11, R11, 0x1, R13 ;  /* 0x000000010b0b7824 */ /* 0x000fe400078e020d */
[----:B------:R-:W-:Y:S02]  /*3340*/  IMAD.IADD R33, R12, 0x1, -R33 ;  /* 0x000000010c217824 */ /* 0x000fe400078e0a21 */
[----:B------:R-:W-:Y:S01]  /*3350*/  IMAD.MOV.U32 R32, RZ, RZ, -0x1 ;  /* 0xffffffffff207424 */ /* 0x000fe200078e00ff */
[----:B------:R-:W-:Y:S06]  /*3360*/  @P0 BRA `(.L_x_38) ;  /* 0x0000004800040947 */ /* 0x000fec0003800000 */
[----:B------:R-:W0:Y:S01]  /*3370*/  LDC.64 R30, c[0x0][0x5c8] ;  /* 0x00017200ff1e7b82 */ /* 0x000e220000000a00 */
[----:B------:R-:W-:Y:S01]  /*3380*/  ULDC.64 UR6, c[0x0][0x5c0] ;  /* 0x0001700000067ab9 */ /* 0x000fe20000000a00 */
[----:B------:R-:W-:Y:S01]  /*3390*/  BSSY B0, `(.L_x_38) ;  /* 0x000047e000007945 */ /* 0x000fe20003800000 */
[-C--:B0-----:R-:W-:Y:S02]  /*33a0*/  IMAD R12, R25, R30.reuse, RZ ;  /* 0x0000001e190c7224 */ /* 0x081fe400078e02ff */
[----:B------:R-:W-:-:S04]  /*33b0*/  IMAD.WIDE.U32 R10, R35, R30, R10 ;  /* 0x0000001e230a7225 */ /* 0x000fc800078e000a */
[----:B------:R-:W-:Y:S01]  /*33c0*/  IMAD R15, R35, R31, R12 ;  /* 0x0000001f230f7224 */ /* 0x000fe200078e020c */
[----:B------:R-:W-:Y:S01]  /*33d0*/  IADD3 R16, P4, R10, UR6, RZ ;  /* 0x000000060a107c10 */ /* 0x000fe2000ff9e0ff */
[C---:B------:R-:W-:Y:S01]  /*33e0*/  IMAD.SHL.U32 R13, R30.reuse, 0x80, RZ ;  /* 0x000000801e0d7824 */ /* 0x040fe200078e00ff */
[C---:B------:R-:W-:Y:S01]  /*33f0*/  LEA R28, P2, R30.reuse, R10, 0x3 ;  /* 0x0000000a1e1c7211 */ /* 0x040fe200078418ff */
[----:B------:R-:W-:Y:S01]  /*3400*/  IMAD.IADD R36, R11, 0x1, R15 ;  /* 0x000000010b247824 */ /* 0x000fe200078e020f */
[----:B------:R-:W-:Y:S02]  /*3410*/  SHF.L.U64.HI R11, R30, 0x7, R31 ;  /* 0x000000071e0b7819 */ /* 0x000fe4000001021f */
[----:B------:R-:W-:Y:S02]  /*3420*/  IADD3 R12, P1, P0, R10, UR6, R13 ;  /* 0x000000060a0c7c10 */ /* 0x000fe4000f83e00d */
[----:B------:R-:W-:Y:S02]  /*3430*/  IADD3.X R17, R36, UR7, RZ, P4, !PT ;  /* 0x0000000724117c10 */ /* 0x000fe4000a7fe4ff */
[----:B---3-5:R-:W-:-:S02]  /*3440*/  FSETP.NEU.AND P4, PT, R9, RZ, PT ;  /* 0x000000ff0900720b */ /* 0x028fc40003f8d000 */
[----:B------:R-:W-:Y:S02]  /*3450*/  LEA.HI.X R30, R30, R36, R31, 0x3, P2 ;  /* 0x000000241e1e7211 */ /* 0x000fe400010f1c1f */
[C---:B------:R-:W-:Y:S02]  /*3460*/  IADD3 R14, P2, R28.reuse, UR6, RZ ;  /* 0x000000061c0e7c10 */ /* 0x040fe4000ff5e0ff */
[----:B------:R-:W-:Y:S02]  /*3470*/  IADD3 R10, P5, P6, R28, UR6, R13 ;  /* 0x000000061c0a7c10 */ /* 0x000fe4000febe00d */
[--C-:B------:R-:W-:Y:S02]  /*3480*/  IADD3.X R13, R36, UR7, R11.reuse, P1, P0 ;  /* 0x00000007240d7c10 */ /* 0x100fe40008fe040b */
[C---:B------:R-:W-:Y:S02]  /*3490*/  IADD3.X R15, R30.reuse, UR7, RZ, P2, !PT ;  /* 0x000000071e0f7c10 */ /* 0x040fe400097fe4ff */
[----:B------:R-:W-:Y:S01]  /*34a0*/  IADD3.X R11, R30, UR7, R11, P5, P6 ;  /* 0x000000071e0b7c10 */ /* 0x000fe2000afec40b */
[----:B------:R-:W-:Y:S06]  /*34b0*/  @!P4 BRA `(.L_x_39) ;  /* 0x00000034009cc947 */ /* 0x000fec0003800000 */
[----:B------:R-:W-:Y:S01]  /*34c0*/  ULDC.64 UR6, c[0x0][0x5b8] ;  /* 0x00016e0000067ab9 */ /* 0x000fe20000000a00 */
[----:B------:R-:W-:Y:S01]  /*34d0*/  ISETP.GE.AND P0, PT, R34, 0x1, PT ;  /* 0x000000012200780c */ /* 0x000fe20003f06270 */
[----:B------:R-:W-:Y:S01]  /*34e0*/  IMAD R28, R29, UR6, RZ ;  /* 0x000000061d1c7c24 */ /* 0x000fe2000f8e02ff */
[----:B------:R-:W-:Y:S01]  /*34f0*/  ULDC.64 UR10, c[0x0][0x5a8] ;  /* 0x00016a00000a7ab9 */ /* 0x000fe20000000a00 */
[----:B------:R-:W-:Y:S01]  /*3500*/  IMAD.WIDE.U32 R26, R7, UR6, R26 ;  /* 0x00000006071a7c25 */ /* 0x000fe2000f8e001a */
[----:B------:R-:W-:Y:S01]  /*3510*/  ISETP.LT.OR P4, PT, R33, 0x1, !P0 ;  /* 0x000000012100780c */ /* 0x000fe20004781670 */
[----:B------:R-:W-:Y:S02]  /*3520*/  BSSY B1, `(.L_x_40) ;  /* 0x000000c000017945 */ /* 0x000fe40003800000 */
[----:B------:R-:W-:Y:S01]  /*3530*/  IMAD R7, R7, UR7, R28 ;  /* 0x0000000707077c24 */ /* 0x000fe2000f8e021c */
[----:B------:R-:W-:Y:S02]  /*3540*/  ULDC.64 UR6, c[0x0][0x5b0] ;  /* 0x00016c0000067ab9 */ /* 0x000fe40000000a00 */
[----:B------:R-:W-:-:S02]  /*3550*/  IMAD R30, R25, UR6, RZ ;  /* 0x00000006191e7c24 */ /* 0x000fc4000f8e02ff */
[----:B------:R-:W-:Y:S02]  /*3560*/  IMAD.IADD R27, R27, 0x1, R7 ;  /* 0x000000011b1b7824 */ /* 0x000fe400078e0207 */
[C---:B------:R-:W-:Y:S02]  /*3570*/  IMAD R7, R35.reuse, UR7, R30 ;  /* 0x0000000723077c24 */ /* 0x040fe4000f8e021e */
[----:B------:R-:W-:-:S03]  /*3580*/  IMAD.WIDE.U32 R28, R35, UR6, R26 ;  /* 0x00000006231c7c25 */ /* 0x000fc6000f8e001a */
[----:B------:R-:W-:-:S04]  /*3590*/  IADD3 R28, P1, R28, UR10, RZ ;  /* 0x0000000a1c1c7c10 */ /* 0x000fc8000ff3e0ff */
[--C-:B------:R-:W-:Y:S02]  /*35a0*/  IADD3.X R29, R29, UR11, R7.reuse, P1, !PT ;  /* 0x0000000b1d1d7c10 */ /* 0x100fe40008ffe407 */
[----:B------:R-:W-:Y:S01]  /*35b0*/  PRMT R7, RZ, 0x7610, R7 ;  /* 0x00007610ff077816 */ /* 0x000fe20000000007 */
[----:B------:R-:W-:Y:S06]  /*35c0*/  @P4 BRA `(.L_x_41) ;  /* 0x0000000000044947 */ /* 0x000fec0003800000 */
[----:B------:R0:W5:Y:S02]  /*35d0*/  LDG.E.U8 R7, desc[UR16][R28.64] ;  /* 0x000000101c077981 */ /* 0x000164000c1e1100 */
.L_x_41:
[----:B------:R-:W-:Y:S05]  /*35e0*/  BSYNC B1 ;  /* 0x0000000000017941 */ /* 0x000fea0003800000 */
.L_x_40:
[----:B-----5:R-:W-:Y:S01]  /*35f0*/  LOP3.LUT R7, R7, 0xff, RZ, 0xc0, !PT ;  /* 0x000000ff07077812 */ /* 0x020fe200078ec0ff */
[----:B------:R-:W-:Y:S01]  /*3600*/  BSSY B1, `(.L_x_42) ;  /* 0x000000b000017945 */ /* 0x000fe20003800000 */
[----:B------:R-:W-:Y:S02]  /*3610*/  ISETP.LT.OR P2, PT, R33, 0x2, !P0 ;  /* 0x000000022100780c */ /* 0x000fe40004741670 */
[----:B------:R-:W-:-:S05]  /*3620*/  F2FP.F16.E4M3.UNPACK_B R7, R7 ;  /* 0x00000007ff07723e */ /* 0x000fca00020006ff */
[----:B------:R-:W-:Y:S01]  /*3630*/  HADD2.F32 R30, -RZ, R7.H0_H0 ;  /* 0x20000007ff1e7230 */ /* 0x000fe20000004100 */
[----:B------:R-:W-:-:S04]  /*3640*/  PRMT R7, RZ, 0x7610, R7 ;  /* 0x00007610ff077816 */ /* 0x000fc80000000007 */
[----:B------:R-:W-:-:S04]  /*3650*/  FMUL R30, R30, R9 ;  /* 0x000000091e1e7220 */ /* 0x000fc80000400000 */
[----:B--2---:R-:W-:-:S05]  /*3660*/  FFMA R30, R147, R8, R30 ;  /* 0x00000008931e7223 */ /* 0x004fca000000001e */
[----:B------:R-:W-:-:S05]  /*3670*/  F2FP.SATFINITE.E4M3.F32.PACK_AB_MERGE_C R31, RZ, R30, RZ ;  /* 0x0000001eff1f723e */ /* 0x000fca00048070ff */
[----:B------:R1:W-:Y:S01]  /*3680*/  @!P4 STG.E.U8 desc[UR16][R16.64], R31 ;  /* 0x0000001f1000c986 */ /* 0x0003e2000c101110 */
[----:B------:R-:W-:Y:S05]  /*3690*/  @P2 BRA `(.L_x_43) ;  /* 0x0000000000042947 */ /* 0x000fea0003800000 */
[----:B------:R2:W5:Y:S02]  /*36a0*/  LDG.E.U8 R7, desc[UR16][R28.64+0x1] ;  /* 0x000001101c077981 */ /* 0x000564000c1e1100 */
.L_x_43:
[----:B------:R-:W-:Y:S05]  /*36b0*/  BSYNC B1 ;  /* 0x0000000000017941 */ /* 0x000fea0003800000 */
.L_x_42:
[----:B-----5:R-:W-:Y:S01]  /*36c0*/  LOP3.LUT R7, R7, 0xff, RZ, 0xc0, !PT ;  /* 0x000000ff07077812 */ /* 0x020fe200078ec0ff */
[----:B------:R-:W-:Y:S01]  /*36d0*/  BSSY B1, `(.L_x_44) ;  /* 0x0000013000017945 */ /* 0x000fe20003800000 */
[----:B------:R-:W-:Y:S02]  /*36e0*/  IADD3 R37, P1, R35, 0x8, RZ ;  /* 0x0000000823257810 */ /* 0x000fe40007f3e0ff */
[----:B------:R-:W-:-:S03]  /*36f0*/  F2FP.F16.E4M3.UNPACK_B R7, R7 ;  /* 0x00000007ff07723e */ /* 0x000fc600020006ff */
[----:B-1----:R-:W-:Y:S01]  /*3700*/  IMAD.X R31, RZ, RZ, R25, P1 ;  /* 0x000000ffff1f7224 */ /* 0x002fe200008e0619 */
[----:B------:R-:W-:Y:S01]  /*3710*/  ISETP.GE.AND P1, PT, R34, 0x9, PT ;  /* 0x000000092200780c */ /* 0x000fe20003f26270 */
[----:B------:R-:W-:Y:S02]  /*3720*/  HADD2.F32 R30, -RZ, R7.H0_H0 ;  /* 0x20000007ff1e7230 */ /* 0x000fe40000004100 */
[----:B------:R-:W-:Y:S01]  /*3730*/  IMAD R36, R31, UR6, RZ ;  /* 0x000000061f247c24 */ /* 0x000fe2000f8e02ff */
[----:B------:R-:W-:Y:S02]  /*3740*/  ISETP.LT.OR P5, PT, R33, 0x1, !P1 ;  /* 0x000000012100780c */ /* 0x000fe40004fa1670 */
[----:B------:R-:W-:Y:S01]  /*3750*/  FMUL R7, R30, R9 ;  /* 0x000000091e077220 */ /* 0x000fe20000400000 */
[----:B------:R-:W-:-:S04]  /*3760*/  IMAD.WIDE.U32 R30, R37, UR6, R26 ;  /* 0x00000006251e7c25 */ /* 0x000fc8000f8e001a */
[----:B------:R-:W-:Y:S01]  /*3770*/  FFMA R7, R142, R8, R7 ;  /* 0x000000088e077223 */ /* 0x000fe20000000007 */
[----:B------:R-:W-:Y:S01]  /*3780*/  IMAD R37, R37, UR7, R36 ;  /* 0x0000000725257c24 */ /* 0x000fe2000f8e0224 */
[----:B------:R-:W-:-:S03]  /*3790*/  IADD3 R30, P4, R30, UR10, RZ ;  /* 0x0000000a1e1e7c10 */ /* 0x000fc6000ff9e0ff */
[----:B------:R-:W-:Y:S02]  /*37a0*/  F2FP.SATFINITE.E4M3.F32.PACK_AB_MERGE_C R39, RZ, R7, RZ ;  /* 0x00000007ff27723e */ /* 0x000fe400048070ff */
[----:B------:R-:W-:Y:S02]  /*37b0*/  IADD3.X R31, R31, UR11, R37, P4, !PT ;  /* 0x0000000b1f1f7c10 */ /* 0x000fe4000a7fe425 */
[----:B------:R-:W-:Y:S01]  /*37c0*/  PRMT R7, RZ, 0x7610, R7 ;  /* 0x00007610ff077816 */ /* 0x000fe20000000007 */
[----:B------:R1:W-:Y:S01]  /*37d0*/  @!P2 STG.E.U8 desc[UR16][R16.64+0x1], R39 ;  /* 0x000001271000a986 */ /* 0x0003e2000c101110 */
[----:B------:R-:W-:Y:S05]  /*37e0*/  @P5 BRA `(.L_x_45) ;  /* 0x0000000000045947 */ /* 0x000fea0003800000 */
[----:B------:R3:W5:Y:S02]  /*37f0*/  LDG.E.U8 R7, desc[UR16][R30.64] ;  /* 0x000000101e077981 */ /* 0x000764000c1e1100 */
.L_x_45:
[----:B------:R-:W-:Y:S05]  /*3800*/  BSYNC B1 ;  /* 0x0000000000017941 */ /* 0x000fea0003800000 */
.L_x_44:
[----:B-----5:R-:W-:Y:S01]  /*3810*/  LOP3.LUT R7, R7, 0xff, RZ, 0xc0, !PT ;  /* 0x000000ff07077812 */ /* 0x020fe200078ec0ff */
[----:B------:R-:W-:Y:S01]  /*3820*/  BSSY B1, `(.L_x_46) ;  /* 0x000000b000017945 */ /* 0x000fe20003800000 */
[----:B------:R-:W-:Y:S02]  /*3830*/  ISETP.LT.OR P2, PT, R33, 0x2, !P1 ;  /* 0x000000022100780c */ /* 0x000fe40004f41670 */
[----:B------:R-:W-:-:S05]  /*3840*/  F2FP.F16.E4M3.UNPACK_B R7, R7 ;  /* 0x00000007ff07723e */ /* 0x000fca00020006ff */
[----:B------:R-:W-:Y:S01]  /*3850*/  HADD2.F32 R36, -RZ, R7.H0_H0 ;  /* 0x20000007ff247230 */ /* 0x000fe20000004100 */
[----:B------:R-:W-:-:S04]  /*3860*/  PRMT R7, RZ, 0x7610, R7 ;  /* 0x00007610ff077816 */ /* 0x000fc80000000007 */
[----:B------:R-:W-:-:S04]  /*3870*/  FMUL R36, R36, R9 ;  /* 0x0000000924247220 */ /* 0x000fc80000400000 */
[----:B------:R-:W-:-:S05]  /*3880*/  FFMA R36, R145, R8, R36 ;  /* 0x0000000891247223 */ /* 0x000fca0000000024 */
[----:B------:R-:W-:-:S05]  /*3890*/  F2FP.SATFINITE.E4M3.F32.PACK_AB_MERGE_C R37, RZ, R36, RZ ;  /* 0x00000024ff25723e */ /* 0x000fca00048070ff */
[----:B------:R4:W-:Y:S01]  /*38a0*/  @!P5 STG.E.U8 desc[UR16][R14.64], R37 ;  /* 0x000000250e00d986 */ /* 0x0009e2000c101110 */
[----:B------:R-:W-:Y:S05]  /*38b0*/  @P2 BRA `(.L_x_47) ;  /* 0x0000000000042947 */ /* 0x000fea0003800000 */
[----:B------:R0:W5:Y:S02]  /*38c0*/  LDG.E.U8 R7, desc[UR16][R30.64+0x1] ;  /* 0x000001101e077981 */ /* 0x000164000c1e1100 */
.L_x_47:
[----:B------:R-:W-:Y:S05]  /*38d0*/  BSYNC B1 ;  /* 0x0000000000017941 */ /* 0x000fea0003800000 */
.L_x_46:
[----:B-----5:R-:W-:Y:S01]  /*38e0*/  LOP3.LUT R7, R7, 0xff, RZ, 0xc0, !PT ;  /* 0x000000ff07077812 */ /* 0x020fe200078ec0ff */
[----:B------:R-:W-:Y:S01]  /*38f0*/  BSSY B1, `(.L_x_48) ;  /* 0x000000b000017945 */ /* 0x000fe20003800000 */
[----:B------:R-:W-:Y:S02]  /*3900*/  ISETP.LT.OR P4, PT, R33, 0x9, !P0 ;  /* 0x000000092100780c */ /* 0x000fe40004781670 */
[----:B------:R-:W-:-:S05]  /*3910*/  F2FP.F16.E4M3.UNPACK_B R7, R7 ;  /* 0x00000007ff07723e */ /* 0x000fca00020006ff */
[----:B------:R-:W-:-:S05]  /*3920*/  HADD2.F32 R36, -RZ, R7.H0_H0 ;  /* 0x20000007ff247230 */ /* 0x000fca0000004100 */
[----:B------:R-:W-:-:S04]  /*3930*/  FMUL R7, R36, R9 ;  /* 0x0000000924077220 */ /* 0x000fc80000400000 */
[----:B------:R-:W-:-:S05]  /*3940*/  FFMA R7, R140, R8, R7 ;  /* 0x000000088c077223 */ /* 0x000fca0000000007 */
[----:B----4-:R-:W-:Y:S02]  /*3950*/  F2FP.SATFINITE.E4M3.F32.PACK_AB_MERGE_C R37, RZ, R7, RZ ;  /* 0x00000007ff25723e */ /* 0x010fe400048070ff */
[----:B------:R-:W-:-:S03]  /*3960*/  PRMT R7, RZ, 0x7610, R7 ;  /* 0x00007610ff077816 */ /* 0x000fc60000000007 */
[----:B------:R4:W-:Y:S01]  /*3970*/  @!P2 STG.E.U8 desc[UR16][R14.64+0x1], R37 ;  /* 0x000001250e00a986 */ /* 0x0009e2000c101110 */
[----:B------:R-:W-:Y:S05]  /*3980*/  @P4 BRA `(.L_x_49) ;  /* 0x0000000000044947 */ /* 0x000fea0003800000 */
[----:B------:R0:W5:Y:S02]  /*3990*/  LDG.E.U8 R7, desc[UR16][R28.64+0x8] ;  /* 0x000008101c077981 */ /* 0x000164000c1e1100 */
.L_x_49:
[----:B------:R-:W-:Y:S05]  /*39a0*/  BSYNC B1 ;  /* 0x0000000000017941 */ /* 0x000fea0003800000 */
.L_x_48:
        /* <DEDUP_REMOVED lines=8> */
[----:B----4-:R-:W-:-:S05]  /*3a30*/  F2FP.SATFINITE.E4M3.F32.PACK_AB_MERGE_C R37, RZ, R36, RZ ;  /* 0x00000024ff25723e */ /* 0x010fca00048070ff */
[----:B------:R4:W-:Y:S01]  /*3a40*/  @!P4 STG.E.U8 desc[UR16][R16.64+0x8], R37 ;  /* 0x000008251000c986 */ /* 0x0009e2000c101110 */
[----:B------:R-:W-:Y:S05]  /*3a50*/  @P2 BRA `(.L_x_51) ;  /* 0x0000000000042947 */ /* 0x000fea0003800000 */
[----:B------:R0:W5:Y:S02]  /*3a60*/  LDG.E.U8 R7, desc[UR16][R28.64+0x9] ;  /* 0x000009101c077981 */ /* 0x000164000c1e1100 */
.L_x_51:
[----:B------:R-:W-:Y:S05]  /*3a70*/  BSYNC B1 ;  /* 0x0000000000017941 */ /* 0x000fea0003800000 */
.L_x_50:
        /* <DEDUP_REMOVED lines=12> */
.L_x_53:
[----:B------:R-:W-:Y:S05]  /*3b40*/  BSYNC B1 ;  /* 0x0000000000017941 */ /* 0x000fea0003800000 */
.L_x_52:
        /* <DEDUP_REMOVED lines=12> */
.L_x_55:
[----:B------:R-:W-:Y:S05]  /*3c10*/  BSYNC B1 ;  /* 0x0000000000017941 */ /* 0x000fea0003800000 */
.L_x_54:
        /* <DEDUP_REMOVED lines=12> */
.L_x_57:
[----:B------:R-:W-:Y:S05]  /*3ce0*/  BSYNC B1 ;  /* 0x0000000000017941 */ /* 0x000fea0003800000 */
.L_x_56:
        /* <DEDUP_REMOVED lines=12> */
.L_x_59:
[----:B------:R-:W-:Y:S05]  /*3db0*/  BSYNC B1 ;  /* 0x0000000000017941 */ /* 0x000fea0003800000 */
.L_x_58:
        /* <DEDUP_REMOVED lines=12> */
.L_x_61:
[----:B------:R-:W-:Y:S05]  /*3e80*/  BSYNC B1 ;  /* 0x0000000000017941 */ /* 0x000fea0003800000 */
.L_x_60:
        /* <DEDUP_REMOVED lines=12> */
.L_x_63:
[----:B------:R-:W-:Y:S05]  /*3f50*/  BSYNC B1 ;  /* 0x0000000000017941 */ /* 0x000fea0003800000 */
.L_x_62:
        /* <DEDUP_REMOVED lines=12> */
.L_x_65:
[----:B------:R-:W-:Y:S05]  /*4020*/  BSYNC B1 ;  /* 0x0000000000017941 */ /* 0x000fea0003800000 */
.L_x_64:
        /* <DEDUP_REMOVED lines=12> */
.L_x_67:
[----:B------:R-:W-:Y:S05]  /*40f0*/  BSYNC B1 ;  /* 0x0000000000017941 */ /* 0x000fea0003800000 */
.L_x_66:
        /* <DEDUP_REMOVED lines=12> */
.L_x_69:
[----:B------:R-:W-:Y:S05]  /*41c0*/  BSYNC B1 ;  /* 0x0000000000017941 */ /* 0x000fea0003800000 */
.L_x_68:
        /* <DEDUP_REMOVED lines=12> */
.L_x_71:
[----:B------:R-:W-:Y:S05]  /*4290*/  BSYNC B1 ;  /* 0x0000000000017941 */ /* 0x000fea0003800000 */
.L_x_70:
        /* <DEDUP_REMOVED lines=12> */
.L_x_73:
[----:B------:R-:W-:Y:S05]  /*4360*/  BSYNC B1 ;  /* 0x0000000000017941 */ /* 0x000fea0003800000 */
.L_x_72:
        /* <DEDUP_REMOVED lines=12> */
.L_x_75:
[----:B------:R-:W-:Y:S05]  /*4430*/  BSYNC B1 ;  /* 0x0000000000017941 */ /* 0x000fea0003800000 */
.L_x_74:
        /* <DEDUP_REMOVED lines=12> */
.L_x_77:
[----:B------:R-:W-:Y:S05]  /*4500*/  BSYNC B1 ;  /* 0x0000000000017941 */ /* 0x000fea0003800000 */
.L_x_76:
        /* <DEDUP_REMOVED lines=12> */
.L_x_79:
[----:B------:R-:W-:Y:S05]  /*45d0*/  BSYNC B1 ;  /* 0x0000000000017941 */ /* 0x000fea0003800000 */
.L_x_78:
        /* <DEDUP_REMOVED lines=12> */
.L_x_81:
[----:B------:R-:W-:Y:S05]  /*46a0*/  BSYNC B1 ;  /* 0x0000000000017941 */ /* 0x000fea0003800000 */
.L_x_80:
        /* <DEDUP_REMOVED lines=12> */
.L_x_83:
[----:B------:R-:W-:Y:S05]  /*4770*/  BSYNC B1 ;  /* 0x0000000000017941 */ /* 0x000fea0003800000 */
.L_x_82:
        /* <DEDUP_REMOVED lines=12> */
.L_x_85:
[----:B------:R-:W-:Y:S05]  /*4840*/  BSYNC B1 ;  /* 0x0000000000017941 */ /* 0x000fea0003800000 */
.L_x_84:
        /* <DEDUP_REMOVED lines=12> */
.L_x_87:
[----:B------:R-:W-:Y:S05]  /*4910*/  BSYNC B1 ;  /* 0x0000000000017941 */ /* 0x000fea0003800000 */
.L_x_86:
        /* <DEDUP_REMOVED lines=12> */
.L_x_89:
[----:B------:R-:W-:Y:S05]  /*49e0*/  BSYNC B1 ;  /* 0x0000000000017941 */ /* 0x000fea0003800000 */
.L_x_88:
        /* <DEDUP_REMOVED lines=12> */
.L_x_91:
[----:B------:R-:W-:Y:S05]  /*4ab0*/  BSYNC B1 ;  /* 0x0000000000017941 */ /* 0x000fea0003800000 */
.L_x_90:
        /* <DEDUP_REMOVED lines=12> */
.L_x_93:
[----:B------:R-:W-:Y:S05]  /*4b80*/  BSYNC B1 ;  /* 0x0000000000017941 */ /* 0x000fea0003800000 */
.L_x_92:
        /* <DEDUP_REMOVED lines=12> */
.L_x_95:
[----:B------:R-:W-:Y:S05]  /*4c50*/  BSYNC B1 ;  /* 0x0000000000017941 */ /* 0x000fea0003800000 */
.L_x_94:
        /* <DEDUP_REMOVED lines=12> */
.L_x_97:
[----:B------:R-:W-:Y:S05]  /*4d20*/  BSYNC B1 ;  /* 0x0000000000017941 */ /* 0x000fea0003800000 */
.L_x_96:
        /* <DEDUP_REMOVED lines=12> */
.L_x_99:
[----:B------:R-:W-:Y:S05]  /*4df0*/  BSYNC B1 ;  /* 0x0000000000017941 */ /* 0x000fea0003800000 */
.L_x_98:
[----:B-----5:R-:W-:Y:S01]  /*4e00*/  LOP3.LUT R7, R7, 0xff, RZ, 0xc0, !PT ;  /* 0x000000ff07077812 */ /* 0x020fe200078ec0ff */
[----:B------:R-:W-:Y:S01]  /*4e10*/  BSSY B1, `(.L_x_100) ;  /* 0x000000b000017945 */ /* 0x000fe20003800000 */
[----:B------:R-:W-:Y:S02]  /*4e20*/  ISETP.LT.OR P2, PT, R33, 0x39, !P1 ;  /* 0x000000392100780c */ /* 0x000fe40004f41670 */
[----:B------:R-:W-:-:S05]  /*4e30*/  F2FP.F16.E4M3.UNPACK_B R7, R7 ;  /* 0x00000007ff07723e */ /* 0x000fca00020006ff */
[----:B0-2---:R-:W-:-:S05]  /*4e40*/  HADD2.F32 R28, -RZ, R7.H0_H0 ;  /* 0x20000007ff1c7230 */ /* 0x005fca0000004100 */
[----:B------:R-:W-:-:S04]  /*4e50*/  FMUL R7, R28, R9 ;  /* 0x000000091c077220 */ /* 0x000fc80000400000 */
[----:B------:R-:W-:-:S05]  /*4e60*/  FFMA R7, R114, R8, R7 ;  /* 0x0000000872077223 */ /* 0x000fca0000000007 */
[----:B------:R-:W-:Y:S02]  /*4e70*/  F2FP.SATFINITE.E4M3.F32.PACK_AB_MERGE_C R29, RZ, R7, RZ ;  /* 0x00000007ff1d723e */ /* 0x000fe400048070ff */
[----:B------:R-:W-:-:S03]  /*4e80*/  PRMT R7, RZ, 0x7610, R7 ;  /* 0x00007610ff077816 */ /* 0x000fc60000000007 */
[----:B------:R0:W-:Y:S01]  /*4e90*/  @!P0 STG.E.U8 desc[UR16][R16.64+0x39], R29 ;  /* 0x0000391d10008986 */ /* 0x0001e2000c101110 */
[----:B------:R-:W-:Y:S05]  /*4ea0*/  @P2 BRA `(.L_x_101) ;  /* 0x0000000000042947 */ /* 0x000fea0003800000 */
[----:B------:R2:W5:Y:S02]  /*4eb0*/  LDG.E.U8 R7, desc[UR16][R30.64+0x38] ;  /* 0x000038101e077981 */ /* 0x000564000c1e1100 */
.L_x_101:
[----:B------:R-:W-:Y:S05]  /*4ec0*/  BSYNC B1 ;  /* 0x0000000000017941 */ /* 0x000fea0003800000 */
.L_x_100:
[----:B-----5:R-:W-:Y:S01]  /*4ed0*/  LOP3.LUT R7, R7, 0xff, RZ, 0xc0, !PT ;  /* 0x000000ff07077812 */ /* 0x020fe200078ec0ff */
[----:B------:R-:W-:Y:S01]  /*4ee0*/  BSSY B1, `(.L_x_102) ;  /* 0x000000b000017945 */ /* 0x000fe20003800000 */
[----:B------:R-:W-:Y:S02]  /*4ef0*/  ISETP.LT.OR P1, PT, R33, 0x3a, !P1 ;  /* 0x0000003a2100780c */ /* 0x000fe40004f21670 */
[----:B------:R-:W-:-:S05]  /*4f00*/  F2FP.F16.E4M3.UNPACK_B R7, R7 ;  /* 0x00000007ff07723e */ /* 0x000fca00020006ff */
[----:B01--4-:R-:W-:Y:S01]  /*4f10*/  HADD2.F32 R16, -RZ, R7.H0_H0 ;  /* 0x20000007ff107230 */ /* 0x013fe20000004100 */
[----:B------:R-:W-:-:S04]  /*4f20*/  PRMT R7, RZ, 0x7610, R7 ;  /* 0x00007610ff077816 */ /* 0x000fc80000000007 */
[----:B------:R-:W-:-:S04]  /*4f30*/  FMUL R16, R16, R9 ;  /* 0x0000000910107220 */ /* 0x000fc80000400000 */
[----:B------:R-:W-:-:S05]  /*4f40*/  FFMA R16, R117, R8, R16 ;  /* 0x0000000875107223 */ /* 0x000fca0000000010 */
[----:B------:R-:W-:-:S05]  /*4f50*/  F2FP.SATFINITE.E4M3.F32.PACK_AB_MERGE_C R17, RZ, R16, RZ ;  /* 0x00000010ff11723e */ /* 0x000fca00048070ff */
[----:B------:R0:W-:Y:S01]  /*4f60*/  @!P2 STG.E.U8 desc[UR16][R14.64+0x38], R17 ;  /* 0x000038110e00a986 */ /* 0x0001e2000c101110 */
[----:B------:R-:W-:Y:S05]  /*4f70*/  @P1 BRA `(.L_x_103) ;  /* 0x0000000000041947 */ /* 0x000fea0003800000 */
[----:B------:R1:W5:Y:S02]  /*4f80*/  LDG.E.U8 R7, desc[UR16][R30.64+0x39] ;  /* 0x000039101e077981 */ /* 0x000364000c1e1100 */
.L_x_103:
[----:B------:R-:W-:Y:S05]  /*4f90*/  BSYNC B1 ;  /* 0x0000000000017941 */ /* 0x000fea0003800000 */
.L_x_102:
[----:B-----5:R-:W-:Y:S01]  /*4fa0*/  LOP3.LUT R7, R7, 0xff, RZ, 0xc0, !PT ;  /* 0x000000ff07077812 */ /* 0x020fe200078ec0ff */
[----:B------:R-:W-:Y:S01]  /*4fb0*/  BSSY B1, `(.L_x_104) ;  /* 0x0000013000017945 */ /* 0x000fe20003800000 */
[----:B------:R-:W-:Y:S02]  /*4fc0*/  IADD3 R29, P0, R35, 0x80, RZ ;  /* 0x00000080231d7810 */ /* 0x000fe40007f1e0ff */
[----:B------:R-:W-:-:S03]  /*4fd0*/  F2FP.F16.E4M3.UNPACK_B R7, R7 ;  /* 0x00000007ff07723e */ /* 0x000fc600020006ff */
[----:B0-----:R-:W-:Y:S01]  /*4fe0*/  IMAD.X R17, RZ, RZ, R25, P0 ;  /* 0x000000ffff117224 */ /* 0x001fe200000e0619 */
        /* <DEDUP_REMOVED lines=9> */
[----:B-123--:R-:W-:Y:S02]  /*5080*/  F2FP.SATFINITE.E4M3.F32.PACK_AB_MERGE_C R31, RZ, R7, RZ ;  /* 0x00000007ff1f723e */ /* 0x00efe400048070ff */
[----:B------:R-:W-:Y:S02]  /*5090*/  IADD3.X R17, R17, UR11, R29, P2, !PT ;  /* 0x0000000b11117c10 */ /* 0x000fe400097fe41d */
[----:B------:R-:W-:Y:S01]  /*50a0*/  PRMT R7, RZ, 0x7610, R7 ;  /* 0x00007610ff077816 */ /* 0x000fe20000000007 */
[----:B------:R0:W-:Y:S01]  /*50b0*/  @!P1 STG.E.U8 desc[UR16][R14.64+0x39], R31 ;  /* 0x0000391f0e009986 */ /* 0x0001e2000c101110 */
[----:B------:R-:W-:Y:S05]  /*50c0*/  @P4 BRA `(.L_x_105) ;  /* 0x0000000000044947 */ /* 0x000fea0003800000 */
[----:B------:R1:W5:Y:S02]  /*50d0*/  LDG.E.U8 R7, desc[UR16][R16.64] ;  /* 0x0000001010077981 */ /* 0x000364000c1e1100 */
.L_x_105:
[----:B------:R-:W-:Y:S05]  /*50e0*/  BSYNC B1 ;  /* 0x0000000000017941 */ /* 0x000fea0003800000 */
.L_x_104:
[----:B-----5:R-:W-:Y:S01]  /*50f0*/  LOP3.LUT R7, R7, 0xff, RZ, 0xc0, !PT ;  /* 0x000000ff07077812 */ /* 0x020fe200078ec0ff */
[----:B------:R-:W-:Y:S01]  /*5100*/  BSSY B1, `(.L_x_106) ;  /* 0x000000b000017945 */ /* 0x000fe20003800000 */
[----:B------:R-:W-:Y:S02]  /*5110*/  ISETP.LT.OR P2, PT, R33, 0x2, !P0 ;  /* 0x000000022100780c */ /* 0x000fe40004741670 */
[----:B------:R-:W-:-:S05]  /*5120*/  F2FP.F16.E4M3.UNPACK_B R7, R7 ;  /* 0x00000007ff07723e */ /* 0x000fca00020006ff */
[----:B0-----:R-:W-:Y:S01]  /*5130*/  HADD2.F32 R14, -RZ, R7.H0_H0 ;  /* 0x20000007ff0e7230 */ /* 0x001fe20000004100 */
[----:B------:R-:W-:-:S04]  /*5140*/  PRMT R7, RZ, 0x7610, R7 ;  /* 0x00007610ff077816 */ /* 0x000fc80000000007 */
[----:B------:R-:W-:-:S04]  /*5150*/  FMUL R14, R14, R9 ;  /* 0x000000090e0e7220 */ /* 0x000fc80000400000 */
[----:B------:R-:W-:-:S05]  /*5160*/  FFMA R14, R115, R8, R14 ;  /* 0x00000008730e7223 */ /* 0x000fca000000000e */
[----:B------:R-:W-:-:S05]  /*5170*/  F2FP.SATFINITE.E4M3.F32.PACK_AB_MERGE_C R15, RZ, R14, RZ ;  /* 0x0000000eff0f723e */ /* 0x000fca00048070ff */
[----:B------:R0:W-:Y:S01]  /*5180*/  @!P4 STG.E.U8 desc[UR16][R12.64], R15 ;  /* 0x0000000f0c00c986 */ /* 0x0001e2000c101110 */
[----:B------:R-:W-:Y:S05]  /*5190*/  @P2 BRA `(.L_x_107) ;  /* 0x0000000000042947 */ /* 0x000fea0003800000 */
[----:B------:R2:W5:Y:S02]  /*51a0*/  LDG.E.U8 R7, desc[UR16][R16.64+0x1] ;  /* 0x0000011010077981 */ /* 0x000564000c1e1100 */
.L_x_107:
[----:B------:R-:W-:Y:S05]  /*51b0*/  BSYNC B1 ;  /* 0x0000000000017941 */ /* 0x000fea0003800000 */
.L_x_106:
[----:B-----5:R-:W-:Y:S01]  /*51c0*/  LOP3.LUT R7, R7, 0xff, RZ, 0xc0, !PT ;  /* 0x000000ff07077812 */ /* 0x020fe200078ec0ff */
[----:B------:R-:W-:Y:S01]  /*51d0*/  BSSY B1, `(.L_x_108) ;  /* 0x0000013000017945 */ /* 0x000fe20003800000 */
[----:B------:R-:W-:Y:S02]  /*51e0*/  IADD3 R35, P1, R35, 0x88, RZ ;  /* 0x0000008823237810 */ /* 0x000fe40007f3e0ff */
[----:B------:R-:W-:-:S03]  /*51f0*/  F2FP.F16.E4M3.UNPACK_B R7, R7 ;  /* 0x00000007ff07723e */ /* 0x000fc600020006ff */
[----:B------:R-:W-:Y:S01]  /*5200*/  IMAD.X R24, RZ, RZ, R25, P1 ;  /* 0x000000ffff187224 */ /* 0x000fe200008e0619 */
[----:B------:R-:W-:Y:S01]  /*5210*/  ISETP.GE.AND P1, PT, R34, 0x89, PT ;  /* 0x000000892200780c */ /* 0x000fe20003f26270 */
[----:B------:R-:W-:Y:S02]  /*5220*/  HADD2.F32 R14, -RZ, R7.H0_H0 ;  /* 0x20000007ff0e7230 */ /* 0x000fe40000004100 */
[----:B------:R-:W-:Y:S01]  /*5230*/  IMAD R24, R24, UR6, RZ ;  /* 0x0000000618187c24 */ /* 0x000fe2000f8e02ff */
[----:B------:R-:W-:Y:S01]  /*5240*/  ISETP.LT.OR P5, PT, R33, 0x1, !P1 ;  /* 0x000000012100780c */ /* 0x000fe20004fa1670 */
[----:B------:R-:W-:-:S04]  /*5250*/  IMAD.WIDE.U32 R26, R35, UR6, R26 ;  /* 0x00000006231a7c25 */ /* 0x000fc8000f8e001a */
[----:B------:R-:W-:Y:S01]  /*5260*/  FMUL R7, R14, R9 ;  /* 0x000000090e077220 */ /* 0x000fe20000400000 */
[----:B------:R-:W-:-:S03]  /*5270*/  IMAD R35, R35, UR7, R24 ;  /* 0x0000000723237c24 */ /* 0x000fc6000f8e0218 */
[----:B------:R-:W-:Y:S01]  /*5280*/  FFMA R7, R110, R8, R7 ;  /* 0x000000086e077223 */ /* 0x000fe20000000007 */
[----:B------:R-:W-:-:S04]  /*5290*/  IADD3 R14, P4, R26, UR10, RZ ;  /* 0x0000000a1a0e7c10 */ /* 0x000fc8000ff9e0ff */
[----:B------:R-:W-:Y:S02]  /*52a0*/  F2FP.SATFINITE.E4M3.F32.PACK_AB_MERGE_C R25, RZ, R7, RZ ;  /* 0x00000007ff19723e */ /* 0x000fe400048070ff */
[----:B0-----:R-:W-:Y:S02]  /*52b0*/  IADD3.X R15, R27, UR11, R35, P4, !PT ;  /* 0x0000000b1b0f7c10 */ /* 0x001fe4000a7fe423 */
[----:B------:R-:W-:Y:S01]  /*52c0*/  PRMT R7, RZ, 0x7610, R7 ;  /* 0x00007610ff077816 */ /* 0x000fe20000000007 */
[----:B------:R0:W-:Y:S01]  /*52d0*/  @!P2 STG.E.U8 desc[UR16][R12.64+0x1], R25 ;  /* 0x000001190c00a986 */ /* 0x0001e2000c101110 */
[----:B------:R-:W-:Y:S05]  /*52e0*/  @P5 BRA `(.L_x_109) ;  /* 0x0000000000045947 */ /* 0x000fea0003800000 */
[----:B------:R3:W5:Y:S02]  /*52f0*/  LDG.E.U8 R7, desc[UR16][R14.64] ;  /* 0x000000100e077981 */ /* 0x000764000c1e1100 */
.L_x_109:
[----:B------:R-:W-:Y:S05]  /*5300*/  BSYNC B1 ;  /* 0x0000000000017941 */ /* 0x000fea0003800000 */
.L_x_108:
        /* <DEDUP_REMOVED lines=8> */
[----:B0-----:R-:W-:-:S05]  /*5390*/  F2FP.SATFINITE.E4M3.F32.PACK_AB_MERGE_C R25, RZ, R24, RZ ;  /* 0x00000018ff19723e */ /* 0x001fca00048070ff */
[----:B------:R0:W-:Y:S01]  /*53a0*/  @!P5 STG.E.U8 desc[UR16][R10.64], R25 ;  /* 0x000000190a00d986 */ /* 0x0001e2000c101110 */
[----:B------:R-:W-:Y:S05]  /*53b0*/  @P2 BRA `(.L_x_111) ;  /* 0x0000000000042947 */ /* 0x000fea0003800000 */
[----:B------:R4:W5:Y:S02]  /*53c0*/  LDG.E.U8 R7, desc[UR16][R14.64+0x1] ;  /* 0x000001100e077981 */ /* 0x000964000c1e1100 */
.L_x_111:
[----:B------:R-:W-:Y:S05]  /*53d0*/  BSYNC B1 ;  /* 0x0000000000017941 */ /* 0x000fea0003800000 */
.L_x_110:
[----:B-----5:R-:W-:Y:S01]  /*53e0*/  LOP3.LUT R7, R7, 0xff, RZ, 0xc0, !PT ;  /* 0x000000ff07077812 */ /* 0x020fe200078ec0ff */
[----:B------:R-:W-:Y:S01]  /*53f0*/  BSSY B1, `(.L_x_112) ;  /* 0x000000b000017945 */ /* 0x000fe20003800000 */
[----:B------:R-:W-:Y:S02]  /*5400*/  ISETP.LT.OR P4, PT, R33, 0x9, !P0 ;  /* 0x000000092100780c */ /* 0x000fe40004781670 */
[----:B------:R-:W-:-:S05]  /*5410*/  F2FP.F16.E4M3.UNPACK_B R7, R7 ;  /* 0x00000007ff07723e */ /* 0x000fca00020006ff */
[----:B------:R-:W-:-:S05]  /*5420*/  HADD2.F32 R24, -RZ, R7.H0_H0 ;  /* 0x20000007ff187230 */ /* 0x000fca0000004100 */
[----:B------:R-:W-:-:S04]  /*5430*/  FMUL R7, R24, R9 ;  /* 0x0000000918077220 */ /* 0x000fc80000400000 */
[----:B------:R-:W-:-:S05]  /*5440*/  FFMA R7, R108, R8, R7 ;  /* 0x000000086c077223 */ /* 0x000fca0000000007 */
[----:B0-----:R-:W-:Y:S02]  /*5450*/  F2FP.SATFINITE.E4M3.F32.PACK_AB_MERGE_C R25, RZ, R7, RZ ;  /* 0x00000007ff19723e */ /* 0x001fe400048070ff */
[----:B------:R-:W-:-:S03]  /*5460*/  PRMT R7, RZ, 0x7610, R7 ;  /* 0x00007610ff077816 */ /* 0x000fc60000000007 */
[----:B------:R0:W-:Y:S01]  /*5470*/  @!P2 STG.E.U8 desc[UR16][R10.64+0x1], R25 ;  /* 0x000001190a00a986 */ /* 0x0001e2000c101110 */
[----:B------:R-:W-:Y:S05]  /*5480*/  @P4 BRA `(.L_x_113) ;  /* 0x0000000000044947 */ /* 0x000fea0003800000 */
[----:B------:R0:W5:Y:S02]  /*5490*/  LDG.E.U8 R7, desc[UR16][R16.64+0x8] ;  /* 0x0000081010077981 */ /* 0x000164000c1e1100 */
.L_x_113:
[----:B------:R-:W-:Y:S05]  /*54a0*/  BSYNC B1 ;  /* 0x0000000000017941 */ /* 0x000fea0003800000 */
.L_x_112:
        /* <DEDUP_REMOVED lines=12> */
.L_x_115:
[----:B------:R-:W-:Y:S05]  /*5570*/  BSYNC B1 ;  /* 0x0000000000017941 */ /* 0x000fea0003800000 */
.L_x_114:
        /* <DEDUP_REMOVED lines=12> */
.L_x_117:
[----:B------:R-:W-:Y:S05]  /*5640*/  BSYNC B1 ;  /* 0x0000000000017941 */ /* 0x000fea0003800000 */
.L_x_116:
        /* <DEDUP_REMOVED lines=12> */
.L_x_119:
[----:B------:R-:W-:Y:S05]  /*5710*/  BSYNC B1 ;  /* 0x0000000000017941 */ /* 0x000fea0003800000 */
.L_x_118:
        /* <DEDUP_REMOVED lines=12> */
.L_x_121:
[----:B------:R-:W-:Y:S05]  /*57e0*/  BSYNC B1 ;  /* 0x0000000000017941 */ /* 0x000fea0003800000 */
.L_x_120:
        /* <DEDUP_REMOVED lines=12> */
.L_x_123:
[----:B------:R-:W-:Y:S05]  /*58b0*/  BSYNC B1 ;  /* 0x0000000000017941 */ /* 0x000fea0003800000 */
.L_x_122:
        /* <DEDUP_REMOVED lines=12> */
.L_x_125:
[----:B------:R-:W-:Y:S05]  /*5980*/  BSYNC B1 ;  /* 0x0000000000017941 */ /* 0x000fea0003800000 */
.L_x_124:
        /* <DEDUP_REMOVED lines=12> */
.L_x_127:
[----:B------:R-:W-:Y:S05]  /*5a50*/  BSYNC B1 ;  /* 0x0000000000017941 */ /* 0x000fea0003800000 */
.L_x_126:
        /* <DEDUP_REMOVED lines=12> */
.L_x_129:
[----:B------:R-:W-:Y:S05]  /*5b20*/  BSYNC B1 ;  /* 0x0000000000017941 */ /* 0x000fea0003800000 */
.L_x_128:
        /* <DEDUP_REMOVED lines=12> */
.L_x_131:
[----:B------:R-:W-:Y:S05]  /*5bf0*/  BSYNC B1 ;  /* 0x0000000000017941 */ /* 0x000fea0003800000 */
.L_x_130:
        /* <DEDUP_REMOVED lines=12> */
.L_x_133:
[----:B------:R-:W-:Y:S05]  /*5cc0*/  BSYNC B1 ;  /* 0x0000000000017941 */ /* 0x000fea0003800000 */
.L_x_132:
        /* <DEDUP_REMOVED lines=12> */
.L_x_135:
[----:B------:R-:W-:Y:S05]  /*5d90*/  BSYNC B1 ;  /* 0x0000000000017941 */ /* 0x000fea0003800000 */
.L_x_134:
        /* <DEDUP_REMOVED lines=12> */
.L_x_137:
[----:B------:R-:W-:Y:S05]  /*5e60*/  BSYNC B1 ;  /* 0x0000000000017941 */ /* 0x000fea0003800000 */
.L_x_136:
        /* <DEDUP_REMOVED lines=12> */
.L_x_139:
[----:B------:R-:W-:Y:S05]  /*5f30*/  BSYNC B1 ;  /* 0x0000000000017941 */ /* 0x000fea0003800000 */
.L_x_138:
        /* <DEDUP_REMOVED lines=12> */
.L_x_141:
[----:B------:R-:W-:Y:S05]  /*6000*/  BSYNC B1 ;  /* 0x0000000000017941 */ /* 0x000fea0003800000 */
.L_x_140:
        /* <DEDUP_REMOVED lines=12> */
.L_x_143:
[----:B------:R-:W-:Y:S05]  /*60d0*/  BSYNC B1 ;  /* 0x0000000000017941 */ /* 0x000fea0003800000 */
.L_x_142:
        /* <DEDUP_REMOVED lines=12> */
.L_x_145:
[----:B------:R-:W-:Y:S05]  /*61a0*/  BSYNC B1 ;  /* 0x0000000000017941 */ /* 0x000fea0003800000 */
.L_x_144:
        /* <DEDUP_REMOVED lines=12> */
.L_x_147:
[----:B------:R-:W-:Y:S05]  /*6270*/  BSYNC B1 ;  /* 0x0000000000017941 */ /* 0x000fea0003800000 */
.L_x_146:
        /* <DEDUP_REMOVED lines=12> */
.L_x_149:
[----:B------:R-:W-:Y:S05]  /*6340*/  BSYNC B1 ;  /* 0x0000000000017941 */ /* 0x000fea0003800000 */
.L_x_148:
        /* <DEDUP_REMOVED lines=12> */
.L_x_151:
[----:B------:R-:W-:Y:S05]  /*6410*/  BSYNC B1 ;  /* 0x0000000000017941 */ /* 0x000fea0003800000 */
.L_x_150:
        /* <DEDUP_REMOVED lines=12> */
.L_x_153:
[----:B------:R-:W-:Y:S05]  /*64e0*/  BSYNC B1 ;  /* 0x0000000000017941 */ /* 0x000fea0003800000 */
.L_x_152:
        /* <DEDUP_REMOVED lines=12> */
.L_x_155:
[----:B------:R-:W-:Y:S05]  /*65b0*/  BSYNC B1 ;  /* 0x0000000000017941 */ /* 0x000fea0003800000 */
.L_x_154:
        /* <DEDUP_REMOVED lines=12> */
.L_x_157:
[----:B------:R-:W-:Y:S05]  /*6680*/  BSYNC B1 ;  /* 0x0000000000017941 */ /* 0x000fea0003800000 */
.L_x_156:
        /* <DEDUP_REMOVED lines=12> */
.L_x_159:
[----:B------:R-:W-:Y:S05]  /*6750*/  BSYNC B1 ;  /* 0x0000000000017941 */ /* 0x000fea0003800000 */
.L_x_158:
        /* <DEDUP_REMOVED lines=12> */
.L_x_161:
[----:B------:R-:W-:Y:S05]  /*6820*/  BSYNC B1 ;  /* 0x0000000000017941 */ /* 0x000fea0003800000 */
.L_x_160:
        /* <DEDUP_REMOVED lines=12> */
.L_x_163:
[----:B------:R-:W-:Y:S05]  /*68f0*/  BSYNC B1 ;  /* 0x0000000000017941 */ /* 0x000fea0003800000 */
.L_x_162:
[----:B-----5:R-:W-:Y:S01]  /*6900*/  LOP3.LUT R7, R7, 0xff, RZ, 0xc0, !PT ;  /* 0x000000ff07077812 */ /* 0x020fe200078ec0ff */
[----:B------:R-:W-:Y:S01]  /*6910*/  BSSY B1, `(.L_x_164) ;  /* 0x000000b000017945 */ /* 0x000fe20003800000 */
[----:B------:R-:W-:Y:S02]  /*6920*/  ISETP.LT.OR P2, PT, R33, 0x39, !P1 ;  /* 0x000000392100780c */ /* 0x000fe40004f41670 */
[----:B------:R-:W-:-:S05]  /*6930*/  F2FP.F16.E4M3.UNPACK_B R7, R7 ;  /* 0x00000007ff07723e */ /* 0x000fca00020006ff */
[----:B012---:R-:W-:-:S05]  /*6940*/  HADD2.F32 R16, -RZ, R7.H0_H0 ;  /* 0x20000007ff107230 */ /* 0x007fca0000004100 */
[----:B------:R-:W-:-:S04]  /*6950*/  FMUL R7, R16, R9 ;  /* 0x0000000910077220 */ /* 0x000fc80000400000 */
[----:B------:R-:W-:-:S05]  /*6960*/  FFMA R7, R18, R8, R7 ;  /* 0x0000000812077223 */ /* 0x000fca0000000007 */
[----:B------:R-:W-:Y:S02]  /*6970*/  F2FP.SATFINITE.E4M3.F32.PACK_AB_MERGE_C R17, RZ, R7, RZ ;  /* 0x00000007ff11723e */ /* 0x000fe400048070ff */
[----:B------:R-:W-:-:S03]  /*6980*/  PRMT R7, RZ, 0x7610, R7 ;  /* 0x00007610ff077816 */ /* 0x000fc60000000007 */
[----:B------:R0:W-:Y:S01]  /*6990*/  @!P0 STG.E.U8 desc[UR16][R12.64+0x39], R17 ;  /* 0x000039110c008986 */ /* 0x0001e2000c101110 */
[----:B------:R-:W-:Y:S05]  /*69a0*/  @P2 BRA `(.L_x_165) ;  /* 0x0000000000042947 */ /* 0x000fea0003800000 */
[----:B------:R1:W5:Y:S02]  /*69b0*/  LDG.E.U8 R7, desc[UR16][R14.64+0x38] ;  /* 0x000038100e077981 */ /* 0x000364000c1e1100 */
.L_x_165:
[----:B------:R-:W-:Y:S05]  /*69c0*/  BSYNC B1 ;  /* 0x0000000000017941 */ /* 0x000fea0003800000 */
.L_x_164:
        /* <DEDUP_REMOVED lines=12> */
.L_x_167:
[----:B------:R-:W-:Y:S05]  /*6a90*/  BSYNC B1 ;  /* 0x0000000000017941 */ /* 0x000fea0003800000 */
.L_x_166:
[----:B------:R-:W-:Y:S05]  /*6aa0*/  @P1 BRA `(.L_x_168) ;  /* 0x0000001000301947 */ /* 0x000fea0003800000 */
[----:B-----5:R-:W-:-:S04]  /*6ab0*/  LOP3.LUT R7, R7, 0xff, RZ, 0xc0, !PT ;  /* 0x000000ff07077812 */ /* 0x020fc800078ec0ff */
[----:B------:R-:W-:-:S05]  /*6ac0*/  F2FP.F16.E4M3.UNPACK_B R7, R7 ;  /* 0x00000007ff07723e */ /* 0x000fca00020006ff */
[----:B------:R-:W-:-:S05]  /*6ad0*/  HADD2.F32 R12, -RZ, R7.H0_H0 ;  /* 0x20000007ff0c7230 */ /* 0x000fca0000004100 */
[----:B------:R-:W-:-:S04]  /*6ae0*/  FMUL R7, R12, R9 ;  /* 0x000000090c077220 */ /* 0x000fc80000400000 */
[----:B------:R-:W-:-:S05]  /*6af0*/  FFMA R7, R20, R8, R7 ;  /* 0x0000000814077223 */ /* 0x000fca0000000007 */
[----:B------:R-:W-:-:S05]  /*6b00*/  F2FP.SATFINITE.E4M3.F32.PACK_AB_MERGE_C R7, RZ, R7, RZ ;  /* 0x00000007ff07723e */ /* 0x000fca00048070ff */
[----:B------:R0:W-:Y:S01]  /*6b10*/  STG.E.U8 desc[UR16][R10.64+0x39], R7 ;  /* 0x000039070a007986 */ /* 0x0001e2000c101110 */
[----:B------:R-:W-:Y:S05]  /*6b20*/  BRA `(.L_x_168) ;  /* 0x0000001000107947 */ /* 0x000fea0003800000 */
.L_x_39:
[C---:B------:R-:W-:Y:S01]  /*6b30*/  ISETP.GE.AND P0, PT, R34.reuse, 0x1, PT ;  /* 0x000000012200780c */ /* 0x040fe20003f06270 */
[-C--:B--2---:R-:W-:Y:S01]  /*6b40*/  FMUL R147, R147, R8.reuse ;  /* 0x0000000893937220 */ /* 0x084fe20000400000 */
[----:B------:R-:W-:Y:S01]  /*6b50*/  ISETP.GE.AND P2, PT, R34, 0x9, PT ;  /* 0x000000092200780c */ /* 0x000fe20003f46270 */
[-C--:B------:R-:W-:Y:S01]  /*6b60*/  FMUL R142, R142, R8.reuse ;  /* 0x000000088e8e7220 */ /* 0x080fe20000400000 */
[----:B------:R-:W-:Y:S01]  /*6b70*/  ISETP.LT.OR P1, PT, R33, 0x1, !P0 ;  /* 0x000000012100780c */ /* 0x000fe20004721670 */
[-C--:B------:R-:W-:Y:S01]  /*6b80*/  FMUL R145, R145, R8.reuse ;  /* 0x0000000891917220 */ /* 0x080fe20000400000 */
[----:B------:R-:W-:Y:S01]  /*6b90*/  F2FP.SATFINITE.E4M3.F32.PACK_AB_MERGE_C R147, RZ, R147, RZ ;  /* 0x00000093ff93723e */ /* 0x000fe200048070ff */
[-C--:B------:R-:W-:Y:S01]  /*6ba0*/  FMUL R140, R140, R8.reuse ;  /* 0x000000088c8c7220 */ /* 0x080fe20000400000 */
[----:B------:R-:W-:Y:S01]  /*6bb0*/  ISETP.LT.OR P4, PT, R33, 0x2, !P0 ;  /* 0x000000022100780c */ /* 0x000fe20004781670 */
[-C--:B------:R-:W-:Y:S01]  /*6bc0*/  FMUL R143, R143, R8.reuse ;  /* 0x000000088f8f7220 */ /* 0x080fe20000400000 */
[C---:B------:R-:W-:Y:S01]  /*6bd0*/  ISETP.LT.OR P5, PT, R33.reuse, 0x1, !P2 ;  /* 0x000000012100780c */ /* 0x040fe200057a1670 */
[-C--:B------:R-:W-:Y:S01]  /*6be0*/  FMUL R138, R138, R8.reuse ;  /* 0x000000088a8a7220 */ /* 0x080fe20000400000 */
[----:B------:R-:W-:Y:S01]  /*6bf0*/  ISETP.LT.OR P6, PT, R33, 0x2, !P2 ;  /* 0x000000022100780c */ /* 0x000fe200057c1670 */
[----:B------:R-:W-:Y:S01]  /*6c00*/  FMUL R141, R141, R8 ;  /* 0x000000088d8d7220 */ /* 0x000fe20000400000 */
[----:B------:R-:W-:Y:S01]  /*6c10*/  F2FP.SATFINITE.E4M3.F32.PACK_AB_MERGE_C R7, RZ, R142, RZ ;  /* 0x0000008eff07723e */ /* 0x000fe200048070ff */
[-C--:B------:R-:W-:Y:S01]  /*6c20*/  FMUL R136, R136, R8.reuse ;  /* 0x0000000888887220 */ /* 0x080fe20000400000 */
[----:B------:R-:W-:Y:S01]  /*6c30*/  F2FP.SATFINITE.E4M3.F32.PACK_AB_MERGE_C R145, RZ, R145, RZ ;  /* 0x00000091ff91723e */ /* 0x000fe200048070ff */
[----:B------:R-:W-:Y:S01]  /*6c40*/  @!P1 STG.E.U8 desc[UR16][R16.64], R147 ;  /* 0x0000009310009986 */ /* 0x000fe2000c101110 */
[----:B------:R-:W-:Y:S01]  /*6c50*/  ISETP.LT.OR P1, PT, R33, 0x9, !P0 ;  /* 0x000000092100780c */ /* 0x000fe20004721670 */
[----:B------:R-:W-:Y:S01]  /*6c60*/  FMUL R139, R139, R8 ;  /* 0x000000088b8b7220 */ /* 0x000fe20000400000 */
[----:B------:R-:W-:Y:S01]  /*6c70*/  F2FP.SATFINITE.E4M3.F32.PACK_AB_MERGE_C R25, RZ, R140, RZ ;  /* 0x0000008cff19723e */ /* 0x000fe200048070ff */
[----:B------:R0:W-:Y:S01]  /*6c80*/  @!P4 STG.E.U8 desc[UR16][R16.64+0x1], R7 ;  /* 0x000001071000c986 */ /* 0x0001e2000c101110 */
[----:B------:R-:W-:Y:S01]  /*6c90*/  F2FP.SATFINITE.E4M3.F32.PACK_AB_MERGE_C R143, RZ, R143, RZ ;  /* 0x0000008fff8f723e */ /* 0x000fe200048070ff */
[-C--:B------:R-:W-:Y:S01]  /*6ca0*/  FMUL R134, R134, R8.reuse ;  /* 0x0000000886867220 */ /* 0x080fe20000400000 */
[C---:B------:R-:W-:Y:S01]  /*6cb0*/  ISETP.LT.OR P4, PT, R33.reuse, 0xa, !P0 ;  /* 0x0000000a2100780c */ /* 0x040fe20004781670 */
[----:B------:R-:W-:Y:S01]  /*6cc0*/  @!P5 STG.E.U8 desc[UR16][R14.64], R145 ;  /* 0x000000910e00d986 */ /* 0x000fe2000c101110 */
[----:B------:R-:W-:Y:S01]  /*6cd0*/  ISETP.LT.OR P5, PT, R33, 0x9, !P2 ;  /* 0x000000092100780c */ /* 0x000fe200057a1670 */
[-C--:B------:R-:W-:Y:S01]  /*6ce0*/  FMUL R137, R137, R8.reuse ;  /* 0x0000000889897220 */ /* 0x080fe20000400000 */
[----:B------:R-:W-:Y:S01]  /*6cf0*/  F2FP.SATFINITE.E4M3.F32.PACK_AB_MERGE_C R141, RZ, R141, RZ ;  /* 0x0000008dff8d723e */ /* 0x000fe200048070ff */
[----:B------:R1:W-:Y:S01]  /*6d00*/  @!P6 STG.E.U8 desc[UR16][R14.64+0x1], R25 ;  /* 0x000001190e00e986 */ /* 0x0003e2000c101110 */
[C---:B------:R-:W-:Y:S01]  /*6d10*/  ISETP.LT.OR P6, PT, R33.reuse, 0xa, !P2 ;  /* 0x0000000a2100780c */ /* 0x040fe200057c1670 */
[-C--:B------:R-:W-:Y:S01]  /*6d20*/  FMUL R132, R132, R8.reuse ;  /* 0x0000000884847220 */ /* 0x080fe20000400000 */
[----:B------:R-:W-:Y:S01]  /*6d30*/  F2FP.SATFINITE.E4M3.F32.PACK_AB_MERGE_C R139, RZ, R139, RZ ;  /* 0x0000008bff8b723e */ /* 0x000fe200048070ff */
[----:B------:R-:W-:Y:S01]  /*6d40*/  @!P1 STG.E.U8 desc[UR16][R16.64+0x8], R143 ;  /* 0x0000088f10009986 */ /* 0x000fe2000c101110 */
[----:B------:R-:W-:Y:S01]  /*6d50*/  ISETP.LT.OR P1, PT, R33, 0x11, !P0 ;  /* 0x000000112100780c */ /* 0x000fe20004721670 */
[----:B------:R-:W-:Y:S01]  /*6d60*/  FMUL R135, R135, R8 ;  /* 0x0000000887877220 */ /* 0x000fe20000400000 */
[----:B0-----:R-:W-:Y:S01]  /*6d70*/  F2FP.SATFINITE.E4M3.F32.PACK_AB_MERGE_C R7, RZ, R138, RZ ;  /* 0x0000008aff07723e */ /* 0x001fe200048070ff */
[-C--:B------:R-:W-:Y:S01]  /*6d80*/  FMUL R130, R130, R8.reuse ;  /* 0x0000000882827220 */ /* 0x080fe20000400000 */
[----:B------:R-:W-:Y:S01]  /*6d90*/  F2FP.SATFINITE.E4M3.F32.PACK_AB_MERGE_C R137, RZ, R137, RZ ;  /* 0x00000089ff89723e */ /* 0x000fe200048070ff */
[----:B------:R-:W-:Y:S01]  /*6da0*/  FMUL R133, R133, R8 ;  /* 0x0000000885857220 */ /* 0x000fe20000400000 */
[----:B------:R-:W-:Y:S01]  /*6db0*/  F2FP.SATFINITE.E4M3.F32.PACK_AB_MERGE_C R135, RZ, R135, RZ ;  /* 0x00000087ff87723e */ /* 0x000fe200048070ff */
[----:B------:R0:W-:Y:S01]  /*6dc0*/  @!P4 STG.E.U8 desc[UR16][R16.64+0x9], R7 ;  /* 0x000009071000c986 */ /* 0x0001e2000c101110 */
[----:B-1----:R-:W-:Y:S01]  /*6dd0*/  F2FP.SATFINITE.E4M3.F32.PACK_AB_MERGE_C R25, RZ, R136, RZ ;  /* 0x00000088ff19723e */ /* 0x002fe200048070ff */
        /* <DEDUP_REMOVED lines=15> */
[-C--:B------:R-:W-:Y:S01]  /*6ed0*/  FMUL R127, R127, R8.reuse ;  /* 0x000000087f7f7220 */ /* 0x080fe20000400000 */
[----:B------:R-:W-:Y:S01]  /*6ee0*/  FMUL R122, R122, R8 ;  /* 0x000000087a7a7220 */ /* 0x000fe20000400000 */
[----:B------:R-:W-:Y:S01]  /*6ef0*/  F2FP.SATFINITE.E4M3.F32.PACK_AB_MERGE_C R129, RZ, R129, RZ ;  /* 0x00000081ff81723e */ /* 0x000fe200048070ff */
[----:B------:R0:W-:Y:S01]  /*6f00*/  @!P4 STG.E.U8 desc[UR16][R16.64+0x11], R7 ;  /* 0x000011071000c986 */ /* 0x0001e2000c101110 */
[----:B-1----:R-:W-:Y:S01]  /*6f10*/  F2FP.SATFINITE.E4M3.F32.PACK_AB_MERGE_C R25, RZ, R132, RZ ;  /* 0x00000084ff19723e */ /* 0x002fe200048070ff */
[-C--:B------:R-:W-:Y:S01]  /*6f20*/  FMUL R125, R125, R8.reuse ;  /* 0x000000087d7d7220 */ /* 0x080fe20000400000 */
[C---:B------:R-:W-:Y:S01]  /*6f30*/  ISETP.LT.OR P4, PT, R33.reuse, 0x1a, !P0 ;  /* 0x0000001a2100780c */ /* 0x040fe20004781670 */
[----:B------:R-:W-:Y:S01]  /*6f40*/  @!P5 STG.E.U8 desc[UR16][R14.64+0x10], R137 ;  /* 0x000010890e00d986 */ /* 0x000fe2000c101110 */
[C---:B------:R-:W-:Y:S01]  /*6f50*/  ISETP.LT.OR P5, PT, R33.reuse, 0x19, !P2 ;  /* 0x000000192100780c */ /* 0x040fe200057a1670 */
[-C--:B------:R-:W-:Y:S01]  /*6f60*/  FMUL R120, R120, R8.reuse ;  /* 0x0000000878787220 */ /* 0x080fe20000400000 */
[----:B------:R-:W-:Y:S01]  /*6f70*/  F2FP.SATFINITE.E4M3.F32.PACK_AB_MERGE_C R127, RZ, R127, RZ ;  /* 0x0000007fff7f723e */ /* 0x000fe200048070ff */
[----:B------:R1:W-:Y:S01]  /*6f80*/  @!P6 STG.E.U8 desc[UR16][R14.64+0x11], R25 ;  /* 0x000011190e00e986 */ /* 0x0003e2000c101110 */
[----:B------:R-:W-:Y:S01]  /*6f90*/  ISETP.LT.OR P6, PT, R33, 0x1a, !P2 ;  /* 0x0000001a2100780c */ /* 0x000fe200057c1670 */
        /* <DEDUP_REMOVED lines=8> */
[-C--:B------:R-:W-:Y:S01]  /*7020*/  FMUL R116, R116, R8.reuse ;  /* 0x0000000874747220 */ /* 0x080fe20000400000 */
[----:B------:R-:W-:Y:S01]  /*7030*/  FMUL R114, R114, R8 ;  /* 0x0000000872727220 */ /* 0x000fe20000400000 */
[----:B-1----:R-:W-:Y:S01]  /*7040*/  F2FP.SATFINITE.E4M3.F32.PACK_AB_MERGE_C R25, RZ, R128, RZ ;  /* 0x00000080ff19723e */ /* 0x002fe200048070ff */
[----:B------:R0:W-:Y:S01]  /*7050*/  @!P4 STG.E.U8 desc[UR16][R16.64+0x19], R7 ;  /* 0x000019071000c986 */ /* 0x0001e2000c101110 */
[----:B------:R-:W-:Y:S01]  /*7060*/  ISETP.LT.OR P4, PT, R33, 0x22, !P0 ;  /* 0x000000222100780c */ /* 0x000fe20004781670 */
[-C--:B------:R-:W-:Y:S01]  /*7070*/  FMUL R119, R119, R8.reuse ;  /* 0x0000000877777220 */ /* 0x080fe20000400000 */
[----:B------:R-:W-:Y:S01]  /*7080*/  F2FP.SATFINITE.E4M3.F32.PACK_AB_MERGE_C R121, RZ, R121, RZ ;  /* 0x00000079ff79723e */ /* 0x000fe200048070ff */
[----:B------:R-:W-:Y:S01]  /*7090*/  @!P5 STG.E.U8 desc[UR16][R14.64+0x18], R133 ;  /* 0x000018850e00d986 */ /* 0x000fe2000c101110 */
[----:B------:R-:W-:Y:S01]  /*70a0*/  ISETP.LT.OR P5, PT, R33, 0x21, !P2 ;  /* 0x000000212100780c */ /* 0x000fe200057a1670 */
[----:B------:R-:W-:Y:S01]  /*70b0*/  FMUL R117, R117, R8 ;  /* 0x0000000875757220 */ /* 0x000fe20000400000 */
[----:B------:R-:W-:Y:S01]  /*70c0*/  F2FP.SATFINITE.E4M3.F32.PACK_AB_MERGE_C R27, RZ, R114, RZ ;  /* 0x00000072ff1b723e */ /* 0x000fe200048070ff */
[----:B------:R1:W-:Y:S01]  /*70d0*/  @!P6 STG.E.U8 desc[UR16][R14.64+0x19], R25 ;  /* 0x000019190e00e986 */ /* 0x0003e2000c101110 */
[----:B------:R-:W-:Y:S01]  /*70e0*/  ISETP.LT.OR P6, PT, R33, 0x22, !P2 ;  /* 0x000000222100780c */ /* 0x000fe200057c1670 */
[-C--:B------:R-:W-:Y:S01]  /*70f0*/  FMUL R112, R112, R8.reuse ;  /* 0x0000000870707220 */ /* 0x080fe20000400000 */
[-C--:B------:R-:W-:Y:S01]  /*7100*/  FMUL R115, R115, R8.reuse ;  /* 0x0000000873737220 */ /* 0x080fe20000400000 */
        /* <DEDUP_REMOVED lines=39> */
[-C--:B------:R-:W-:Y:S01]  /*7380*/  FMUL R103, R103, R8.reuse ;  /* 0x0000000867677220 */ /* 0x080fe20000400000 */
[----:B------:R-:W-:Y:S01]  /*7390*/  @!P1 STG.E.U8 desc[UR16][R16.64+0x30], R123 ;  /* 0x0000307b10009986 */ /* 0x000fe2000c101110 */
[----:B------:R-:W-:Y:S01]  /*73a0*/  ISETP.LT.OR P1, PT, R33, 0x39, !P0 ;  /* 0x000000392100780c */ /* 0x000fe20004721670 */
[-C--:B------:R-:W-:Y:S01]  /*73b0*/  FMUL R101, R101, R8.reuse ;  /* 0x0000000865657220 */ /* 0x080fe20000400000 */
[----:B------:R-:W-:Y:S01]  /*73c0*/  ISETP.LT.OR P0, PT, R33, 0x3a, !P0 ;  /* 0x0000003a2100780c */ /* 0x000fe20004701670 */
[----:B------:R-:W-:Y:S01]  /*73d0*/  FMUL R96, R96, R8 ;  /* 0x0000000860607220 */ /* 0x000fe20000400000 */
[----:B0-----:R-:W-:Y:S01]  /*73e0*/  F2FP.SATFINITE.E4M3.F32.PACK_AB_MERGE_C R7, RZ, R118, RZ ;  /* 0x00000076ff07723e */ /* 0x001fe200048070ff */
[-C--:B------:R-:W-:Y:S01]  /*73f0*/  FMUL R94, R94, R8.reuse ;  /* 0x000000085e5e7220 */ /* 0x080fe20000400000 */
[----:B------:R-:W-:Y:S01]  /*7400*/  F2FP.SATFINITE.E4M3.F32.PACK_AB_MERGE_C R105, RZ, R105, RZ ;  /* 0x00000069ff69723e */ /* 0x000fe200048070ff */
[----:B------:R-:W-:Y:S01]  /*7410*/  FMUL R97, R97, R8 ;  /* 0x0000000861617220 */ /* 0x000fe20000400000 */
[----:B-1----:R-:W-:Y:S01]  /*7420*/  F2FP.SATFINITE.E4M3.F32.PACK_AB_MERGE_C R25, RZ, R116, RZ ;  /* 0x00000074ff19723e */ /* 0x002fe200048070ff */
[----:B------:R0:W-:Y:S01]  /*7430*/  @!P4 STG.E.U8 desc[UR16][R16.64+0x31], R7 ;  /* 0x000031071000c986 */ /* 0x0001e2000c101110 */
[----:B------:R-:W-:Y:S01]  /*7440*/  ISETP.LT.OR P4, PT, R33, 0x39, !P2 ;  /* 0x000000392100780c */ /* 0x000fe20005781670 */
[-C--:B------:R-:W-:Y:S01]  /*7450*/  FMUL R99, R99, R8.reuse ;  /* 0x0000000863637220 */ /* 0x080fe20000400000 */
[----:B------:R-:W-:Y:S01]  /*7460*/  ISETP.LT.OR P2, PT, R33, 0x3a, !P2 ;  /* 0x0000003a2100780c */ /* 0x000fe20005741670 */
[----:B------:R-:W-:Y:S01]  /*7470*/  @!P5 STG.E.U8 desc[UR16][R14.64+0x30], R121 ;  /* 0x000030790e00d986 */ /* 0x000fe2000c101110 */
[----:B------:R-:W-:Y:S01]  /*7480*/  F2FP.SATFINITE.E4M3.F32.PACK_AB_MERGE_C R103, RZ, R103, RZ ;  /* 0x00000067ff67723e */ /* 0x000fe200048070ff */
[-C--:B------:R-:W-:Y:S01]  /*7490*/  FMUL R92, R92, R8.reuse ;  /* 0x000000085c5c7220 */ /* 0x080fe20000400000 */
[----:B------:R-:W-:Y:S01]  /*74a0*/  F2FP.SATFINITE.E4M3.F32.PACK_AB_MERGE_C R101, RZ, R101, RZ ;  /* 0x00000065ff65723e */ /* 0x000fe200048070ff */
[----:B------:R-:W-:Y:S01]  /*74b0*/  @!P6 STG.E.U8 desc[UR16][R14.64+0x31], R25 ;  /* 0x000031190e00e986 */ /* 0x000fe2000c101110 */
[----:B------:R-:W-:Y:S01]  /*74c0*/  F2FP.SATFINITE.E4M3.F32.PACK_AB_MERGE_C R97, RZ, R97, RZ ;  /* 0x00000061ff61723e */ /* 0x000fe200048070ff */
[-C--:B------:R-:W-:Y:S01]  /*74d0*/  FMUL R88, R88, R8.reuse ;  /* 0x0000000858587220 */ /* 0x080fe20000400000 */
[-C--:B------:R-:W-:Y:S01]  /*74e0*/  FMUL R95, R95, R8.reuse ;  /* 0x000000085f5f7220 */ /* 0x080fe20000400000 */
[----:B------:R-:W-:Y:S01]  /*74f0*/  @!P0 STG.E.U8 desc[UR16][R16.64+0x39], R27 ;  /* 0x0000391b10008986 */ /* 0x000fe2000c101110 */
[----:B------:R-:W-:Y:S01]  /*7500*/  ISETP.GE.AND P0, PT, R34, 0x81, PT ;  /* 0x000000812200780c */ /* 0x000fe20003f06270 */
[----:B------:R-:W-:Y:S01]  /*7510*/  FMUL R93, R93, R8 ;  /* 0x000000085d5d7220 */ /* 0x000fe20000400000 */
[----:B0-----:R-:W-:Y:S01]  /*7520*/  F2FP.SATFINITE.E4M3.F32.PACK_AB_MERGE_C R7, RZ, R112, RZ ;  /* 0x00000070ff07723e */ /* 0x001fe200048070ff */
[----:B------:R0:W-:Y:S01]  /*7530*/  @!P1 STG.E.U8 desc[UR16][R16.64+0x38], R119 ;  /* 0x0000387710009986 */ /* 0x0001e2000c101110 */
[C---:B------:R-:W-:Y:S01]  /*7540*/  ISETP.LT.OR P6, PT, R33.reuse, 0x1, !P0 ;  /* 0x000000012100780c */ /* 0x040fe200047c1670 */
[-C--:B------:R-:W-:Y:S01]  /*7550*/  FMUL R90, R90, R8.reuse ;  /* 0x000000085a5a7220 */ /* 0x080fe20000400000 */
[----:B------:R-:W-:Y:S01]  /*7560*/  ISETP.LT.OR P5, PT, R33, 0x2, !P0 ;  /* 0x000000022100780c */ /* 0x000fe200047a1670 */
[----:B------:R-:W-:Y:S01]  /*7570*/  @!P4 STG.E.U8 desc[UR16][R14.64+0x38], R117 ;  /* 0x000038750e00c986 */ /* 0x000fe2000c101110 */
[----:B------:R-:W-:Y:S01]  /*7580*/  ISETP.GE.AND P1, PT, R34, 0x89, PT ;  /* 0x000000892200780c */ /* 0x000fe20003f26270 */
[-C--:B------:R-:W-:Y:S01]  /*7590*/  FMUL R23, R23, R8.reuse ;  /* 0x0000000817177220 */ /* 0x080fe20000400000 */
[----:B------:R-:W-:Y:S01]  /*75a0*/  F2FP.SATFINITE.E4M3.F32.PACK_AB_MERGE_C R99, RZ, R99, RZ ;  /* 0x00000063ff63723e */ /* 0x000fe200048070ff */
[----:B------:R1:W-:Y:S01]  /*75b0*/  @!P2 STG.E.U8 desc[UR16][R14.64+0x39], R7 ;  /* 0x000039070e00a986 */ /* 0x0003e2000c101110 */
[----:B------:R-:W-:Y:S01]  /*75c0*/  ISETP.LT.OR P4, PT, R33, 0x1, !P1 ;  /* 0x000000012100780c */ /* 0x000fe20004f81670 */
[-C--:B------:R-:W-:Y:S01]  /*75d0*/  FMUL R91, R91, R8.reuse ;  /* 0x000000085b5b7220 */ /* 0x080fe20000400000 */
[----:B------:R-:W-:Y:S01]  /*75e0*/  ISETP.LT.OR P2, PT, R33, 0xa, !P0 ;  /* 0x0000000a2100780c */ /* 0x000fe20004741670 */
[----:B------:R-:W-:Y:S01]  /*75f0*/  FMUL R89, R89, R8 ;  /* 0x0000000859597220 */ /* 0x000fe20000400000 */
[----:B0-----:R-:W-:Y:S01]  /*7600*/  F2FP.SATFINITE.E4M3.F32.PACK_AB_MERGE_C R17, RZ, R110, RZ ;  /* 0x0000006eff11723e */ /* 0x001fe200048070ff */
[----:B------:R-:W-:Y:S01]  /*7610*/  @!P6 STG.E.U8 desc[UR16][R12.64], R115 ;  /* 0x000000730c00e986 */ /* 0x000fe2000c101110 */
[C---:B------:R-:W-:Y:S01]  /*7620*/  ISETP.LT.OR P6, PT, R33.reuse, 0x2, !P1 ;  /* 0x000000022100780c */ /* 0x040fe20004fc1670 */
[-C--:B------:R-:W-:Y:S01]  /*7630*/  FMUL R22, R22, R8.reuse ;  /* 0x0000000816167220 */ /* 0x080fe20000400000 */
[----:B------:R-:W-:Y:S01]  /*7640*/  F2FP.SATFINITE.E4M3.F32.PACK_AB_MERGE_C R95, RZ, R95, RZ ;  /* 0x0000005fff5f723e */ /* 0x000fe200048070ff */
[----:B------:R-:W-:Y:S01]  /*7650*/  @!P5 STG.E.U8 desc[UR16][R12.64+0x1], R17 ;  /* 0x000001110c00d986 */ /* 0x000fe2000c101110 */
[----:B------:R-:W-:Y:S01]  /*7660*/  ISETP.LT.OR P5, PT, R33, 0x9, !P0 ;  /* 0x000000092100780c */ /* 0x000fe200047a1670 */
[----:B------:R-:W-:Y:S01]  /*7670*/  FMUL R19, R19, R8 ;  /* 0x0000000813137220 */ /* 0x000fe20000400000 */
[----:B-1----:R-:W-:Y:S01]  /*7680*/  F2FP.SATFINITE.E4M3.F32.PACK_AB_MERGE_C R7, RZ, R108, RZ ;  /* 0x0000006cff07723e */ /* 0x002fe200048070ff */
[----:B------:R-:W-:Y:S01]  /*7690*/  @!P4 STG.E.U8 desc[UR16][R10.64], R113 ;  /* 0x000000710a00c986 */ /* 0x000fe2000c101110 */
[----:B------:R-:W-:Y:S01]  /*76a0*/  F2FP.SATFINITE.E4M3.F32.PACK_AB_MERGE_C R15, RZ, R106, RZ ;  /* 0x0000006aff0f723e */ /* 0x000fe200048070ff */
[-C--:B------:R-:W-:Y:S01]  /*76b0*/  FMUL R18, R18, R8.reuse ;  /* 0x0000000812127220 */ /* 0x080fe20000400000 */
[----:B------:R-:W-:Y:S01]  /*76c0*/  ISETP.LT.OR P4, PT, R33, 0x9, !P1 ;  /* 0x000000092100780c */ /* 0x000fe20004f81670 */
[-C--:B------:R-:W-:Y:S01]  /*76d0*/  FMUL R21, R21, R8.reuse ;  /* 0x0000000815157220 */ /* 0x080fe20000400000 */
[----:B------:R-:W-:Y:S01]  /*76e0*/  F2FP.SATFINITE.E4M3.F32.PACK_AB_MERGE_C R93, RZ, R93, RZ ;  /* 0x0000005dff5d723e */ /* 0x000fe200048070ff */
[----:B------:R0:W-:Y:S01]  /*76f0*/  @!P6 STG.E.U8 desc[UR16][R10.64+0x1], R7 ;  /* 0x000001070a00e986 */ /* 0x0001e2000c101110 */
[C---:B------:R-:W-:Y:S01]  /*7700*/  ISETP.LT.OR P6, PT, R33.reuse, 0xa, !P1 ;  /* 0x0000000a2100780c */ /* 0x040fe20004fc1670 */
[----:B------:R-:W-:Y:S01]  /*7710*/  FMUL R20, R20, R8 ;  /* 0x0000000814147220 */ /* 0x000fe20000400000 */
[----:B------:R-:W-:Y:S01]  /*7720*/  F2FP.SATFINITE.E4M3.F32.PACK_AB_MERGE_C R23, RZ, R23, RZ ;  /* 0x00000017ff17723e */ /* 0x000fe200048070ff */
[----:B------:R1:W-:Y:S01]  /*7730*/  @!P2 STG.E.U8 desc[UR16][R12.64+0x9], R15 ;  /* 0x0000090f0c00a986 */ /* 0x0003e2000c101110 */
[----:B------:R-:W-:-:S02]  /*7740*/  ISETP.LT.OR P2, PT, R33, 0x12, !P0 ;  /* 0x000000122100780c */ /* 0x000fc40004741670 */
[----:B------:R-:W-:Y:S01]  /*7750*/  F2FP.SATFINITE.E4M3.F32.PACK_AB_MERGE_C R91, RZ, R91, RZ ;  /* 0x0000005bff5b723e */ /* 0x000fe200048070ff */
[----:B------:R-:W-:Y:S01]  /*7760*/  @!P5 STG.E.U8 desc[UR16][R12.64+0x8], R109 ;  /* 0x0000086d0c00d986 */ /* 0x000fe2000c101110 */
[C---:B------:R-:W-:Y:S02]  /*7770*/  ISETP.LT.OR P5, PT, R33.reuse, 0x11, !P0 ;  /* 0x000000112100780c */ /* 0x040fe400047a1670 */
[----:B------:R-:W-:Y:S01]  /*7780*/  F2FP.SATFINITE.E4M3.F32.PACK_AB_MERGE_C R89, RZ, R89, RZ ;  /* 0x00000059ff59723e */ /* 0x000fe200048070ff */
[----:B------:R-:W-:Y:S01]  /*7790*/  @!P4 STG.E.U8 desc[UR16][R10.64+0x8], R111 ;  /* 0x0000086f0a00c986 */ /* 0x000fe2000c101110 */
[----:B0-----:R-:W-:Y:S02]  /*77a0*/  F2FP.SATFINITE.E4M3.F32.PACK_AB_MERGE_C R7, RZ, R104, RZ ;  /* 0x00000068ff07723e */ /* 0x001fe400048070ff */
[C---:B------:R-:W-:Y:S02]  /*77b0*/  ISETP.LT.OR P4, PT, R33.reuse, 0x11, !P1 ;  /* 0x000000112100780c */ /* 0x040fe40004f81670 */
[----:B-1----:R-:W-:Y:S01]  /*77c0*/  F2FP.SATFINITE.E4M3.F32.PACK_AB_MERGE_C R15, RZ, R100, RZ ;  /* 0x00000064ff0f723e */ /* 0x002fe200048070ff */
[----:B------:R0:W-:Y:S01]  /*77d0*/  @!P6 STG.E.U8 desc[UR16][R10.64+0x9], R7 ;  /* 0x000009070a00e986 */ /* 0x0001e2000c101110 */
[----:B------:R-:W-:-:S02]  /*77e0*/  ISETP.LT.OR P6, PT, R33, 0x12, !P1 ;  /* 0x000000122100780c */ /* 0x000fc40004fc1670 */
[----:B------:R-:W-:Y:S01]  /*77f0*/  F2FP.SATFINITE.E4M3.F32.PACK_AB_MERGE_C R19, RZ, R19, RZ ;  /* 0x00000013ff13723e */ /* 0x000fe200048070ff */
[----:B------:R1:W-:Y:S01]  /*7800*/  @!P2 STG.E.U8 desc[UR16][R12.64+0x11], R15 ;  /* 0x0000110f0c00a986 */ /* 0x0003e2000c101110 */
[C---:B------:R-:W-:Y:S02]  /*7810*/  ISETP.LT.OR P2, PT, R33.reuse, 0x1a, !P0 ;  /* 0x0000001a2100780c */ /* 0x040fe40004741670 */
[----:B------:R-:W-:Y:S01]  /*7820*/  F2FP.SATFINITE.E4M3.F32.PACK_AB_MERGE_C R21, RZ, R21, RZ ;  /* 0x00000015ff15723e */ /* 0x000fe200048070ff */
[----:B------:R-:W-:Y:S01]  /*7830*/  @!P5 STG.E.U8 desc[UR16][R12.64+0x10], R107 ;  /* 0x0000106b0c00d986 */ /* 0x000fe2000c101110 */
[----:B------:R-:W-:Y:S02]  /*7840*/  ISETP.LT.OR P5, PT, R33, 0x19, !P0 ;  /* 0x000000192100780c */ /* 0x000fe400047a1670 */
[----:B------:R-:W-:Y:S01]  /*7850*/  F2FP.SATFINITE.E4M3.F32.PACK_AB_MERGE_C R17, RZ, R20, RZ ;  /* 0x00000014ff11723e */ /* 0x000fe200048070ff */
[----:B------:R-:W-:Y:S01]  /*7860*/  @!P4 STG.E.U8 desc[UR16][R10.64+0x10], R105 ;  /* 0x000010690a00c986 */ /* 0x000fe2000c101110 */
[----:B0-----:R-:W-:-:S02]  /*7870*/  F2FP.SATFINITE.E4M3.F32.PACK_AB_MERGE_C R7, RZ, R102, RZ ;  /* 0x00000066ff07723e */ /* 0x001fc400048070ff */
[C---:B------:R-:W-:Y:S02]  /*7880*/  ISETP.LT.OR P4, PT, R33.reuse, 0x19, !P1 ;  /* 0x000000192100780c */ /* 0x040fe40004f81670 */
[----:B-1----:R-:W-:Y:S01]  /*7890*/  F2FP.SATFINITE.E4M3.F32.PACK_AB_MERGE_C R15, RZ, R98, RZ ;  /* 0x00000062ff0f723e */ /* 0x002fe200048070ff */
[----:B------:R0:W-:Y:S01]  /*78a0*/  @!P6 STG.E.U8 desc[UR16][R10.64+0x11], R7 ;  /* 0x000011070a00e986 */ /* 0x0001e2000c101110 */
[----:B------:R-:W-:-:S03]  /*78b0*/  ISETP.LT.OR P6, PT, R33, 0x1a, !P1 ;  /* 0x0000001a2100780c */ /* 0x000fc60004fc1670 */
[----:B------:R1:W-:Y:S01]  /*78c0*/  @!P2 STG.E.U8 desc[UR16][R12.64+0x19], R15 ;  /* 0x0000190f0c00a986 */ /* 0x0003e2000c101110 */
[----:B------:R-:W-:-:S03]  /*78d0*/  ISETP.LT.OR P2, PT, R33, 0x22, !P0 ;  /* 0x000000222100780c */ /* 0x000fc60004741670 */
[----:B------:R-:W-:Y:S01]  /*78e0*/  @!P5 STG.E.U8 desc[UR16][R12.64+0x18], R103 ;  /* 0x000018670c00d986 */ /* 0x000fe2000c101110 */
[C---:B------:R-:W-:Y:S02]  /*78f0*/  ISETP.LT.OR P5, PT, R33.reuse, 0x21, !P0 ;  /* 0x000000212100780c */ /* 0x040fe400047a1670 */
[----:B0-----:R-:W-:Y:S01]  /*7900*/  F2FP.SATFINITE.E4M3.F32.PACK_AB_MERGE_C R7, RZ, R96, RZ ;  /* 0x00000060ff07723e */ /* 0x001fe200048070ff */
[----:B------:R-:W-:Y:S01]  /*7910*/  @!P4 STG.E.U8 desc[UR16][R10.64+0x18], R101 ;  /* 0x000018650a00c986 */ /* 0x000fe2000c101110 */
        /* <DEDUP_REMOVED lines=25> */
[C---:B------:R-:W-:Y:S02]  /*7ab0*/  ISETP.LT.OR P2, PT, R33.reuse, 0x39, !P0 ;  /* 0x000000392100780c */ /* 0x040fe40004741670 */
[C---:B------:R-:W-:Y:S01]  /*7ac0*/  ISETP.LT.OR P0, PT, R33.reuse, 0x3a, !P0 ;  /* 0x0000003a2100780c */ /* 0x040fe20004701670 */
[----:B------:R1:W-:Y:S01]  /*7ad0*/  @!P5 STG.E.U8 desc[UR16][R12.64+0x30], R91 ;  /* 0x0000305b0c00d986 */ /* 0x0003e2000c101110 */
[C---:B------:R-:W-:Y:S02]  /*7ae0*/  ISETP.LT.OR P5, PT, R33.reuse, 0x39, !P1 ;  /* 0x000000392100780c */ /* 0x040fe40004fa1670 */
[----:B------:R-:W-:Y:S01]  /*7af0*/  ISETP.LT.OR P1, PT, R33, 0x3a, !P1 ;  /* 0x0000003a2100780c */ /* 0x000fe20004f21670 */
[----:B------:R1:W-:Y:S01]  /*7b00*/  @!P4 STG.E.U8 desc[UR16][R10.64+0x30], R89 ;  /* 0x000030590a00c986 */ /* 0x0003e2000c101110 */
[----:B0-----:R-:W-:-:S05]  /*7b10*/  F2FP.SATFINITE.E4M3.F32.PACK_AB_MERGE_C R7, RZ, R22, RZ ;  /* 0x00000016ff07723e */ /* 0x001fca00048070ff */
[----:B------:R1:W-:Y:S04]  /*7b20*/  @!P6 STG.E.U8 desc[UR16][R10.64+0x31], R7 ;  /* 0x000031070a00e986 */ /* 0x0003e8000c101110 */
[----:B------:R1:W-:Y:S04]  /*7b30*/  @!P2 STG.E.U8 desc[UR16][R12.64+0x38], R19 ;  /* 0x000038130c00a986 */ /* 0x0003e8000c101110 */
[----:B------:R1:W-:Y:S04]  /*7b40*/  @!P0 STG.E.U8 desc[UR16][R12.64+0x39], R15 ;  /* 0x0000390f0c008986 */ /* 0x0003e8000c101110 */
[----:B------:R1:W-:Y:S04]  /*7b50*/  @!P5 STG.E.U8 desc[UR16][R10.64+0x38], R21 ;  /* 0x000038150a00d986 */ /* 0x0003e8000c101110 */
[----:B------:R1:W-:Y:S02]  /*7b60*/  @!P1 STG.E.U8 desc[UR16][R10.64+0x39], R17 ;  /* 0x000039110a009986 */ /* 0x0003e4000c101110 */
.L_x_168:
[----:B------:R-:W-:Y:S05]  /*7b70*/  BSYNC B0 ;  /* 0x0000000000007941 */ /* 0x000fea0003800000 */
.L_x_38:
[----:B------:R-:W-:Y:S01]  /*7b80*/  ULDC UR6, c[0x0][0xc] ;  /* 0x0000030000067ab9 */ /* 0x000fe20000000800 */
[----:B------:R-:W-:Y:S01]  /*7b90*/  ULDC UR7, c[0x0][0x10] ;  /* 0x0000040000077ab9 */ /* 0x000fe20000000800 */
[----:B01---5:R-:W0:Y:S01]  /*7ba0*/  LDC R7, c[0x0][0x14] ;  /* 0x00000500ff077b82 */ /* 0x023e220000000800 */
[----:B------:R-:W-:Y:S01]  /*7bb0*/  UIMAD.WIDE.U32 UR6, UR6, UR7, URZ ;  /* 0x00000007060672a5 */ /* 0x000fe2000f8e003f */
[----:B------:R-:W-:Y:S01]  /*7bc0*/  PRMT R10, RZ, 0x7610, R10 ;  /* 0x00007610ff0a7816 */ /* 0x000fe2000000000a */
[----:B------:R-:W-:-:S04]  /*7bd0*/  IMAD.MOV.U32 R11, RZ, RZ, -0x1 ;  /* 0xffffffffff0b7424 */ /* 0x000fc800078e00ff */
[----:B0-----:R-:W-:-:S04]  /*7be0*/  IMAD.WIDE.U32 R2, R7, UR6, R2 ;  /* 0x0000000607027c25 */ /* 0x001fc8000f8e0002 */
[----:B------:R-:W-:Y:S01]  /*7bf0*/  IMAD R7, R7, UR7, RZ ;  /* 0x0000000707077c24 */ /* 0x000fe2000f8e02ff */
[----:B------:R-:W-:Y:S02]  /*7c00*/  ULDC.64 UR6, c[0x0][0x650] ;  /* 0x0001940000067ab9 */ /* 0x000fe40000000a00 */
[----:B------:R-:W-:Y:S01]  /*7c10*/  ISETP.GE.U32.AND P0, PT, R2, UR6, PT ;  /* 0x0000000602007c0c */ /* 0x000fe2000bf06070 */
[----:B------:R-:W-:Y:S02]  /*7c20*/  IMAD.IADD R3, R3, 0x1, R7 ;  /* 0x0000000103037824 */ /* 0x000fe400078e0207 */
[----:B------:R-:W-:-:S03]  /*7c30*/  IMAD.MOV.U32 R7, RZ, RZ, -0x1 ;  /* 0xffffffffff077424 */ /* 0x000fc600078e00ff */
[----:B------:R-:W-:-:S13]  /*7c40*/  ISETP.GE.U32.AND.EX P0, PT, R3, UR7, PT, P0 ;  /* 0x0000000703007c0c */ /* 0x000fda000bf06100 */
[----:B------:R-:W-:Y:S05]  /*7c50*/  @P0 BRA `(.L_x_169) ;  /* 0x0000000400600947 */ /* 0x000fea0003800000 */
[----:B------:R-:W0:Y:S01]  /*7c60*/  S2R R22, SR_CTAID.X ;  /* 0x0000000000167919 */ /* 0x000e220000002500 */
[----:B------:R-:W1:Y:S01]  /*7c70*/  LDC.64 R16, c[0x0][0x628] ;  /* 0x00018a00ff107b82 */ /* 0x000e620000000a00 */
[----:B------:R-:W-:Y:S01]  /*7c80*/  ULDC UR6, c[0x0][0x150] ;  /* 0x0000540000067ab9 */ /* 0x000fe20000000800 */
[----:B--234-:R-:W-:Y:S01]  /*7c90*/  IMAD.MOV.U32 R14, RZ, RZ, R2 ;  /* 0x000000ffff0e7224 */ /* 0x01cfe200078e0002 */
[----:B------:R-:W2:Y:S01]  /*7ca0*/  S2R R24, SR_CTAID.Y ;  /* 0x0000000000187919 */ /* 0x000ea20000002600 */
[----:B------:R-:W-:-:S04]  /*7cb0*/  IMAD.MOV.U32 R15, RZ, RZ, R3 ;  /* 0x000000ffff0f7224 */ /* 0x000fc800078e0003 */
[----:B------:R-:W3:Y:S08]  /*7cc0*/  LDC R25, c[0x0][0x144] ;  /* 0x00005100ff197b82 */ /* 0x000ef00000000800 */
[----:B------:R-:W4:Y:S08]  /*7cd0*/  LDC R18, c[0x0][0x630] ;  /* 0x00018c00ff127b82 */ /* 0x000f300000000800 */
[----:B------:R-:W2:Y:S01]  /*7ce0*/  LDC.64 R20, c[0x0][0x620] ;  /* 0x00018800ff147b82 */ /* 0x000ea20000000a00 */
[----:B-1----:R-:W-:-:S04]  /*7cf0*/  ISETP.NE.U32.AND P0, PT, R16, RZ, PT ;  /* 0x000000ff1000720c */ /* 0x002fc80003f05070 */
[----:B------:R-:W-:Y:S02]  /*7d00*/  ISETP.NE.AND.EX P0, PT, R17, RZ, PT, P0 ;  /* 0x000000ff1100720c */ /* 0x000fe40003f05300 */
[----:B0-----:R-:W-:-:S05]  /*7d10*/  I2FP.F32.U32 R7, R22 ;  /* 0x0000001600077245 */ /* 0x001fca0000201000 */
[----:B------:R-:W-:-:S04]  /*7d20*/  FMUL R7, R7, UR6 ;  /* 0x0000000607077c20 */ /* 0x000fc80008400000 */
[----:B------:R0:W1:Y:S02]  /*7d30*/  F2I.U32.TRUNC.NTZ R23, R7 ;  /* 0x0000000700177305 */ /* 0x000064000020f000 */
[----:B---34-:R-:W-:Y:S05]  /*7d40*/  @!P0 BRA `(.L_x_170) ;  /* 0x0000000000288947 */ /* 0x018fea0003800000 */
[----:B0-----:R-:W0:Y:S02]  /*7d50*/  LDC R7, c[0x0][0x634] ;  /* 0x00018d00ff077b82 */ /* 0x001e240000000800 */
        /* <DEDUP_REMOVED lines=9> */
.L_x_170:
[-CC-:B------:R-:W-:Y:S01]  /*7df0*/  SHF.R.U64 R19, R14, R18.reuse, R15.reuse ;  /* 0x000000120e137219 */ /* 0x180fe2000000120f */
[----:B------:R-:W3:Y:S01]  /*7e00*/  LDC.64 R30, c[0x0][0x640] ;  /* 0x00019000ff1e7b82 */ /* 0x000ee20000000a00 */
[----:B0-----:R-:W-:Y:S01]  /*7e10*/  SHF.R.U32.HI R7, RZ, R18, R15 ;  /* 0x00000012ff077219 */ /* 0x001fe2000001160f */
[----:B-1----:R-:W-:Y:S01]  /*7e20*/  IMAD.MOV R23, RZ, RZ, -R23 ;  /* 0x000000ffff177224 */ /* 0x002fe200078e0a17 */
[----:B------:R-:W-:Y:S01]  /*7e30*/  IADD3 R13, P0, RZ, -R19, RZ ;  /* 0x80000013ff0d7210 */ /* 0x000fe20007f1e0ff */
[----:B------:R-:W-:Y:S02]  /*7e40*/  ULDC UR6, c[0x0][0x154] ;  /* 0x0000550000067ab9 */ /* 0x000fe40000000800 */
[----:B------:R-:W-:Y:S02]  /*7e50*/  IMAD R25, R25, R23, R22 ;  /* 0x0000001719197224 */ /* 0x000fe400078e0216 */
[----:B------:R-:W0:Y:S01]  /*7e60*/  LDC R14, c[0x0][0x618] ;  /* 0x00018600ff0e7b82 */ /* 0x000e220000000800 */
[----:B------:R-:W-:-:S02]  /*7e70*/  IMAD.X R7, RZ, RZ, ~R7, P0 ;  /* 0x000000ffff077224 */ /* 0x000fc400000e0e07 */
[----:B--2---:R-:W-:-:S04]  /*7e80*/  IMAD.WIDE.U32 R10, R13, R20, R2 ;  /* 0x000000140d0a7225 */ /* 0x004fc800078e0002 */
[----:B------:R-:W-:Y:S01]  /*7e90*/  IMAD R12, R7, R20, RZ ;  /* 0x00000014070c7224 */ /* 0x000fe200078e02ff */
[----:B------:R-:W1:Y:S03]  /*7ea0*/  LDC R26, c[0x0][0x608] ;  /* 0x00018200ff1a7b82 */ /* 0x000e660000000800 */
[----:B------:R-:W-:Y:S02]  /*7eb0*/  IMAD R7, R13, R21, R12 ;  /* 0x000000150d077224 */ /* 0x000fe400078e020c */
[----:B------:R-:W-:Y:S02]  /*7ec0*/  IMAD.MOV.U32 R13, RZ, RZ, 0x1 ;  /* 0x00000001ff0d7424 */ /* 0x000fe400078e00ff */
[----:B------:R-:W-:Y:S01]  /*7ed0*/  IMAD.IADD R7, R11, 0x1, R7 ;  /* 0x000000010b077824 */ /* 0x000fe200078e0207 */
[----:B------:R-:W2:Y:S01]  /*7ee0*/  LDC R28, c[0x0][0x658] ;  /* 0x00019600ff1c7b82 */ /* 0x000ea20000000800 */
[----:B------:R-:W-:-:S02]  /*7ef0*/  I2FP.F32.U32 R11, R24 ;  /* 0x00000018000b7245 */ /* 0x000fc40000201000 */
[----:B---3--:R-:W-:-:S03]  /*7f00*/  ISETP.NE.U32.AND P0, PT, R30, RZ, PT ;  /* 0x000000ff1e00720c */ /* 0x008fc60003f05070 */
[----:B------:R-:W-:Y:S01]  /*7f10*/  FMUL R12, R11, UR6 ;  /* 0x000000060b0c7c20 */ /* 0x000fe20008400000 */
[----:B------:R-:W-:Y:S01]  /*7f20*/  ISETP.NE.AND.EX P0, PT, R31, RZ, PT, P0 ;  /* 0x000000ff1f00720c */ /* 0x000fe20003f05300 */
[----:B------:R-:W3:Y:S01]  /*7f30*/  LDC R23, c[0x0][0x148] ;  /* 0x00005200ff177b82 */ /* 0x000ee20000000800 */
[-CC-:B0-----:R-:W-:Y:S01]  /*7f40*/  SHF.R.U64 R18, R10, R14.reuse, R7.reuse ;  /* 0x0000000e0a127219 */ /* 0x181fe20000001207 */
[----:B------:R0:W4:Y:S01]  /*7f50*/  F2I.U32.TRUNC.NTZ R20, R12 ;  /* 0x0000000c00147305 */ /* 0x000122000020f000 */
[----:B------:R-:W-:Y:S01]  /*7f60*/  SHF.R.U32.HI R7, RZ, R14, R7 ;  /* 0x0000000eff077219 */ /* 0x000fe20000011607 */
[----:B------:R-:W-:-:S04]  /*7f70*/  IMAD.MOV.U32 R11, RZ, RZ, -0x1 ;  /* 0xffffffffff0b7424 */ /* 0x000fc800078e00ff */
[----:B------:R-:W0:Y:S01]  /*7f80*/  LDC R22, c[0x0][0x600] ;  /* 0x00018000ff167b82 */ /* 0x000e220000000800 */
[-CC-:B-1----:R-:W-:Y:S02]  /*7f90*/  SHF.R.U64 R16, R18, R26.reuse, R7.reuse ;  /* 0x0000001a12107219 */ /* 0x182fe40000001207 */
[----:B------:R-:W-:-:S05]  /*7fa0*/  SHF.R.U32.HI R7, RZ, R26, R7 ;  /* 0x0000001aff077219 */ /* 0x000fca0000011607 */
[----:B------:R-:W1:Y:S01]  /*7fb0*/  LDC R29, c[0x0][0x648] ;  /* 0x00019200ff1d7b82 */ /* 0x000e620000000800 */
[-C--:B--2---:R-:W-:Y:S02]  /*7fc0*/  SHF.L.U32 R10, R11, R28.reuse, RZ ;  /* 0x0000001c0b0a7219 */ /* 0x084fe400000006ff */
[-CC-:B------:R-:W-:Y:S02]  /*7fd0*/  SHF.R.U64 R21, R16, R28.reuse, R7.reuse ;  /* 0x0000001c10157219 */ /* 0x180fe40000001207 */
[----:B------:R-:W-:Y:S02]  /*7fe0*/  SHF.R.U32.HI R11, RZ, R28, R7 ;  /* 0x0000001cff0b7219 */ /* 0x000fe40000011607 */
[----:B------:R-:W-:Y:S01]  /*7ff0*/  LOP3.LUT R27, RZ, R10, RZ, 0x33, !PT ;  /* 0x0000000aff1b7212 */ /* 0x000fe200078e33ff */
[----:B------:R-:W2:Y:S01]  /*8000*/  LDC R33, c[0x0][0x638] ;  /* 0x00018e00ff217b82 */ /* 0x000ea20000000800 */
[----:B------:R-:W-:Y:S01]  /*8010*/  SHF.L.U32 R28, R13, R28, RZ ;  /* 0x0000001c0d1c7219 */ /* 0x000fe200000006ff */
[----:B------:R-:W-:-:S06]  /*8020*/  IMAD.MOV.U32 R10, RZ, RZ, R21 ;  /* 0x000000ffff0a7224 */ /* 0x000fcc00078e0015 */
[----:B------:R-:W0:Y:S01]  /*8030*/  LDC R34, c[0x0][0x610] ;  /* 0x00018400ff227b82 */ /* 0x000e220000000800 */
[----:B----4-:R-:W-:Y:S05]  /*8040*/  @!P0 BRA `(.L_x_171) ;  /* 0x0000000000288947 */ /* 0x010fea0003800000 */
[----:B------:R-:W4:Y:S02]  /*8050*/  LDC R10, c[0x0][0x64c] ;  /* 0x00019300ff0a7b82 */ /* 0x000f240000000800 */
[----:B----4-:R-:W-:-:S05]  /*8060*/  IADD3 R7, P0, R21, R10, RZ ;  /* 0x0000000a15077210 */ /* 0x010fca0007f1e0ff */
[----:B------:R-:W-:-:S04]  /*8070*/  IMAD.X R17, RZ, RZ, R11, P0 ;  /* 0x000000ffff117224 */ /* 0x000fc800000e060b */
[----:B------:R-:W-:-:S04]  /*8080*/  IMAD.WIDE.U32 R10, R17, R30, RZ ;  /* 0x0000001e110a7225 */ /* 0x000fc800078e00ff */
[----:B0-----:R-:W-:-:S04]  /*8090*/  IMAD.WIDE.U32 R12, P0, R7, R31, R10 ;  /* 0x0000001f070c7225 */ /* 0x001fc8000780000a */
[----:B------:R-:W-:-:S04]  /*80a0*/  IMAD.WIDE.U32 R10, R7, R30, RZ ;  /* 0x0000001e070a7225 */ /* 0x000fc800078e00ff */
[----:B------:R-:W-:Y:S01]  /*80b0*/  IMAD.X R15, RZ, RZ, RZ, P0 ;  /* 0x000000ffff0f7224 */ /* 0x000fe200000e06ff */
[----:B------:R-:W-:Y:S01]  /*80c0*/  IADD3 RZ, P0, R11, R12, RZ ;  /* 0x0000000c0bff7210 */ /* 0x000fe20007f1e0ff */
[----:B------:R-:W-:-:S04]  /*80d0*/  IMAD.MOV.U32 R14, RZ, RZ, R13 ;  /* 0x000000ffff0e7224 */ /* 0x000fc800078e000d */
[----:B------:R-:W-:-:S08]  /*80e0*/  IMAD.WIDE.U32.X R10, R17, R31, R14, P0 ;  /* 0x0000001f110a7225 */ /* 0x000fd000000e040e */
.L_x_171:
[----:B-1----:R-:W-:Y:S01]  /*80f0*/  SHF.R.U64 R7, R10, R29, R11 ;  /* 0x0000001d0a077219 */ /* 0x002fe2000000120b */
[----:B0-----:R-:W-:Y:S01]  /*8100*/  VIADD R11, R22, 0xffffffff ;  /* 0xffffffff160b7836 */ /* 0x001fe20000000000 */
[----:B------:R-:W-:Y:S01]  /*8110*/  LOP3.LUT R32, R16, R27, RZ, 0xc0, !PT ;  /* 0x0000001b10207212 */ /* 0x000fe200078ec0ff */
[----:B------:R-:W-:Y:S02]  /*8120*/  IMAD.MOV R20, RZ, RZ, -R20 ;  /* 0x000000ffff147224 */ /* 0x000fe400078e0a14 */
[----:B------:R-:W-:Y:S01]  /*8130*/  IMAD.MOV R10, RZ, RZ, -R7 ;  /* 0x000000ffff0a7224 */ /* 0x000fe200078e0a07 */
[----:B------:R-:W-:Y:S01]  /*8140*/  LOP3.LUT R18, R18, R11, RZ, 0xc0, !PT ;  /* 0x0000000b12127212 */ /* 0x000fe200078ec0ff */
[----:B------:R-:W-:Y:S02]  /*8150*/  IMAD R32, R28, R7, R32 ;  /* 0x000000071c207224 */ /* 0x000fe400078e0220 */
[----:B---3--:R-:W-:Y:S02]  /*8160*/  @P3 IMAD R25, R23, R20, R24 ;  /* 0x0000001417193224 */ /* 0x008fe400078e0218 */
[----:B--2---:R-:W-:-:S02]  /*8170*/  IMAD R7, R10, R33, R21 ;  /* 0x000000210a077224 */ /* 0x004fc400078e0215 */
[----:B------:R-:W-:Y:S02]  /*8180*/  IMAD R32, R32, R34, R25 ;  /* 0x0000002220207224 */ /* 0x000fe400078e0219 */
[----:B------:R-:W-:Y:S02]  /*8190*/  IMAD R7, R7, R22, R18 ;  /* 0x0000001607077224 */ /* 0x000fe400078e0212 */
[----:B------:R-:W-:-:S03]  /*81a0*/  IMAD.MOV.U32 R10, RZ, RZ, 0x1 ;  /* 0x00000001ff0a7424 */ /* 0x000fc600078e00ff */
[----:B------:R-:W-:Y:S02]  /*81b0*/  SEL R11, R7, R32, !P3 ;  /* 0x00000020070b7207 */ /* 0x000fe40005800000 */
[----:B------:R-:W-:Y:S01]  /*81c0*/  SEL R32, R32, R7, !P3 ;  /* 0x0000000720207207 */ /* 0x000fe20005800000 */
[----:B------:R-:W-:-:S07]  /*81d0*/  IMAD.MOV.U32 R7, RZ, RZ, R19 ;  /* 0x000000ffff077224 */ /* 0x000fce00078e0013 */
.L_x_169:
[----:B------:R-:W-:Y:S01]  /*81e0*/  LOP3.LUT P0, RZ, R10, 0xff, RZ, 0xc0, !PT ;  /* 0x000000ff0aff7812 */ /* 0x000fe2000780c0ff */
[----:B------:R-:W-:-:S12]  /*81f0*/  IMAD.MOV.U32 R10, RZ, RZ, R32 ;  /* 0x000000ffff0a7224 */ /* 0x000fd800078e0020 */
[----:B------:R-:W-:Y:S05]  /*8200*/  @P0 BRA `(.L_x_172) ;  /* 0xffffff90008c0947 */ /* 0x000fea000383ffff */
[----:B------:R-:W-:Y:S05]  /*8210*/  EXIT ;  /* 0x000000000000794d */ /* 0x000fea0003800000 */
.L_x_8:
[----:B-1----:R-:W-:Y:S01]  /*8220*/  ULDC.64 UR4, c[0x0][0x650] ;  /* 0x0001940000047ab9 */ /* 0x002fe20000000a00 */
        /* <DEDUP_REMOVED lines=25> */
.L_x_174:
[----:B------:R-:W0:Y:S01]  /*83c0*/  LDC.64 R28, c[0x0][0x640] ;  /* 0x00019000ff1c7b82 */ /* 0x000e220000000a00 */
[-CC-:B------:R-:W-:Y:S01]  /*83d0*/  SHF.R.U64 R21, R16, R6.reuse, R17.reuse ;  /* 0x0000000610157219 */ /* 0x180fe20000001211 */
[----:B------:R-:W-:Y:S01]  /*83e0*/  IMAD.MOV.U32 R31, RZ, RZ, 0x1 ;  /* 0x00000001ff1f7424 */ /* 0x000fe200078e00ff */
[----:B------:R-:W-:Y:S02]  /*83f0*/  SHF.R.U32.HI R5, RZ, R6, R17 ;  /* 0x00000006ff057219 */ /* 0x000fe40000011611 */
        /* <DEDUP_REMOVED lines=9> */
[----:B0-----:R-:W-:Y:S01]  /*8490*/  ISETP.NE.U32.AND P0, PT, R28, RZ, PT ;  /* 0x000000ff1c00720c */ /* 0x001fe20003f05070 */
[----:B------:R-:W-:-:S03]  /*84a0*/  IMAD.MOV.U32 R11, RZ, RZ, -0x1 ;  /* 0xffffffffff0b7424 */ /* 0x000fc600078e00ff */
[----:B------:R-:W-:Y:S02]  /*84b0*/  ISETP.NE.AND.EX P0, PT, R29, RZ, PT, P0 ;  /* 0x000000ff1d00720c */ /* 0x000fe40003f05300 */
[----:B------:R-:W0:Y:S01]  /*84c0*/  LDC R24, c[0x0][0x600] ;  /* 0x00018000ff187b82 */ /* 0x000e220000000800 */
[-CC-:B-1----:R-:W-:Y:S02]  /*84d0*/  SHF.R.U64 R18, R10, R14.reuse, R5.reuse ;  /* 0x0000000e0a127219 */ /* 0x182fe40000001205 */
[----:B------:R-:W-:-:S05]  /*84e0*/  SHF.R.U32.HI R5, RZ, R14, R5 ;  /* 0x0000000eff057219 */ /* 0x000fca0000011605 */
        /* <DEDUP_REMOVED lines=21> */
.L_x_175:
[----:B-1----:R-:W-:Y:S01]  /*8640*/  SHF.R.U64 R6, R10, R25, R11 ;  /* 0x000000190a067219 */ /* 0x002fe2000000120b */
[----:B0-----:R-:W-:Y:S01]  /*8650*/  VIADD R11, R24, 0xffffffff ;  /* 0xffffffff180b7836 */ /* 0x001fe20000000000 */
[----:B------:R-:W-:Y:S01]  /*8660*/  SHF.L.U32 R9, R31, R26, RZ ;  /* 0x0000001a1f097219 */ /* 0x000fe200000006ff */
[----:B------:R-:W-:Y:S01]  /*8670*/  @P3 IMAD R12, R13, R20, R8 ;  /* 0x000000140d0c3224 */ /* 0x000fe200078e0208 */
[----:B------:R-:W-:Y:S01]  /*8680*/  LOP3.LUT R5, R22, R33, RZ, 0xc0, !PT ;  /* 0x0000002116057212 */ /* 0x000fe200078ec0ff */
[----:B------:R-:W-:Y:S01]  /*8690*/  IMAD.MOV R10, RZ, RZ, -R6 ;  /* 0x000000ffff0a7224 */ /* 0x000fe200078e0a06 */
[----:B------:R-:W-:Y:S01]  /*86a0*/  LOP3.LUT R18, R18, R11, RZ, 0xc0, !PT ;  /* 0x0000000b12127212 */ /* 0x000fe200078ec0ff */
[----:B------:R-:W-:Y:S02]  /*86b0*/  IMAD.MOV.U32 R17, RZ, RZ, R21 ;  /* 0x000000ffff117224 */ /* 0x000fe400078e0015 */
[----:B------:R-:W-:Y:S02]  /*86c0*/  IMAD R9, R9, R6, R5 ;  /* 0x0000000609097224 */ /* 0x000fe400078e0205 */
[----:B--2---:R-:W-:-:S02]  /*86d0*/  IMAD R5, R10, R27, R23 ;  /* 0x0000001b0a057224 */ /* 0x004fc400078e0217 */
[----:B---3--:R-:W-:Y:S02]  /*86e0*/  IMAD R12, R9, R30, R12 ;  /* 0x0000001e090c7224 */ /* 0x008fe400078e020c */
[----:B------:R-:W-:Y:S02]  /*86f0*/  IMAD.MOV.U32 R6, RZ, RZ, 0x1 ;  /* 0x00000001ff067424 */ /* 0x000fe400078e00ff */
[----:B------:R-:W-:-:S03]  /*8700*/  IMAD R9, R5, R24, R18 ;  /* 0x0000001805097224 */ /* 0x000fc600078e0212 */
[----:B------:R-:W-:Y:S02]  /*8710*/  PRMT R5, R6, 0x7610, R5 ;  /* 0x0000761006057816 */ /* 0x000fe40000000005 */
[----:B------:R-:W-:Y:S02]  /*8720*/  SEL R6, R9, R12, !P3 ;  /* 0x0000000c09067207 */ /* 0x000fe40005800000 */
[----:B------:R-:W-:-:S07]  /*8730*/  SEL R18, R12, R9, !P3 ;  /* 0x000000090c127207 */ /* 0x000fce0005800000 */
.L_x_173:
[----:B------:R-:W-:-:S08]  /*8740*/  NOP ;  /* 0x0000000000007918 */ /* 0x000fd00000000000 */
[----:B------:R-:W0:-:S00]  /*8750*/  USETMAXREG.DEALLOC.CTAPOOL 0x28 ;  /* 0x00000028000079c8 */ /* 0x000e0000080e0500 */
[----:B0-----:R-:W-:-:S13]  /*8760*/  ISETP.NE.AND P0, PT, R7, RZ, PT ;  /* 0x000000ff0700720c */ /* 0x001fda0003f05270 */
[----:B------:R-:W-:Y:S05]  /*8770*/  @P0 EXIT ;  /* 0x000000000000094d */ /* 0x000fea0003800000 */
[----:B------:R-:W-:Y:S01]  /*8780*/  LOP3.LUT P0, RZ, R5, 0xff, RZ, 0xc0, !PT ;  /* 0x000000ff05ff7812 */ /* 0x000fe2000780c0ff */
[----:B------:R-:W-:Y:S02]  /*8790*/  IMAD.MOV.U32 R5, RZ, RZ, 0x1 ;  /* 0x00000001ff057424 */ /* 0x000fe400078e00ff */
[----:B------:R-:W-:-:S10]  /*87a0*/  IMAD.MOV.U32 R15, RZ, RZ, RZ ;  /* 0x000000ffff0f7224 */ /* 0x000fd400078e00ff */
[----:B------:R-:W-:Y:S05]  /*87b0*/  @!P0 BRA `(.L_x_176) ;  /* 0x0000000c003c8947 */ /* 0x000fea0003800000 */
[----:B------:R-:W0:Y:S01]  /*87c0*/  LDC R5, c[0x0][0x28c] ;  /* 0x0000a300ff057b82 */ /* 0x000e220000000800 */
[----:B------:R-:W1:Y:S01]  /*87d0*/  S2R R12, SR_CgaCtaId ;  /* 0x00000000000c7919 */ /* 0x000e620000008800 */
[----:B------:R-:W-:Y:S01]  /*87e0*/  ULDC UR5, c[0x0][0x658] ;  /* 0x0001960000057ab9 */ /* 0x000fe20000000800 */
[----:B------:R-:W-:Y:S01]  /*87f0*/  UMOV UR7, 0xffffffff ;  /* 0xffffffff00077882 */ /* 0x000fe20000000000 */
[----:B------:R-:W-:Y:S01]  /*8800*/  ULDC UR6, c[0x0][0xc] ;  /* 0x0000030000067ab9 */ /* 0x000fe20000000800 */
[----:B------:R-:W-:Y:S01]  /*8810*/  USHF.L.U32 UR8, UR7, UR5, URZ ;  /* 0x0000000507087299 */ /* 0x000fe2000800063f */
[----:B------:R-:W-:Y:S01]  /*8820*/  BSSY B0, `(.L_x_176) ;  /* 0x00000c8000007945 */ /* 0x000fe20003800000 */
[----:B------:R-:W-:Y:S01]  /*8830*/  UMOV UR9, 0x1 ;  /* 0x0000000100097882 */ /* 0x000fe20000000000 */
[----:B------:R-:W-:Y:S01]  /*8840*/  ULDC UR7, c[0x0][0x10] ;  /* 0x0000040000077ab9 */ /* 0x000fe20000000800 */
[----:B------:R-:W-:Y:S01]  /*8850*/  USHF.L.U32 UR18, UR9, UR5, URZ ;  /* 0x0000000509127299 */ /* 0x000fe2000800063f */
[----:B------:R-:W-:Y:S01]  /*8860*/  IMAD.MOV.U32 R16, RZ, RZ, 0x1 ;  /* 0x00000001ff107424 */ /* 0x000fe200078e00ff */
[----:B------:R-:W-:Y:S01]  /*8870*/  UIMAD.WIDE.U32 UR6, UR6, UR7, URZ ;  /* 0x00000007060672a5 */ /* 0x000fe2000f8e003f */
[----:B------:R-:W-:Y:S01]  /*8880*/  LOP3.LUT R14, R4, 0x2, RZ, 0xfc, !PT ;  /* 0x00000002040e7812 */ /* 0x000fe200078efcff */
[----:B------:R-:W-:Y:S01]  /*8890*/  ULDC UR5, c[0x0][0x14] ;  /* 0x0000050000057ab9 */ /* 0x000fe20000000800 */
[----:B------:R-:W-:Y:S01]  /*88a0*/  IMAD.MOV.U32 R15, RZ, RZ, RZ ;  /* 0x000000ffff0f7224 */ /* 0x000fe200078e00ff */
[----:B------:R-:W-:-:S02]  /*88b0*/  UIMAD.WIDE.U32 UR20, UR6, UR5, URZ ;  /* 0x00000005061472a5 */ /* 0x000fc4000f8e003f */
[----:B------:R-:W-:Y:S01]  /*88c0*/  UIMAD UR13, UR7, UR5, URZ ;  /* 0x00000005070d72a4 */ /* 0x000fe2000f8e023f */
[----:B------:R-:W-:Y:S01]  /*88d0*/  ULDC UR4, c[0x0][0x600] ;  /* 0x0001800000047ab9 */ /* 0x000fe20000000800 */
[----:B------:R-:W-:Y:S02]  /*88e0*/  ULOP3.LUT UR17, URZ, UR8, URZ, 0x33, !UPT ;  /* 0x000000083f117292 */ /* 0x000fe4000f8e333f */
[----:B------:R-:W-:Y:S01]  /*88f0*/  UIADD3 UR4, UR4, -0x1, URZ ;  /* 0xffffffff04047890 */ /* 0x000fe2000fffe03f */
[----:B0-----:R-:W-:Y:S01]  /*8900*/  VIADD R5, R5, 0x1f ;  /* 0x0000001f05057836 */ /* 0x001fe20000000000 */
[----:B------:R-:W-:Y:S01]  /*8910*/  UIADD3 UR13, UR21, UR13, URZ ;  /* 0x0000000d150d7290 */ /* 0x000fe2000fffe03f */
[----:B------:R-:W-:-:S03]  /*8920*/  ULDC.64 UR22, c[0x0][0x198] ;  /* 0x0000660000167ab9 */ /* 0x000fc60000000a00 */
[----:B------:R-:W-:-:S04]  /*8930*/  SHF.R.S32.HI R8, RZ, 0x1f, R5 ;  /* 0x0000001fff087819 */ /* 0x000fc80000011405 */
[----:B------:R-:W-:Y:S01]  /*8940*/  LEA.HI R8, R8, R5, RZ, 0x5 ;  /* 0x0000000508087211 */ /* 0x000fe200078f28ff */
[C---:B-1----:R-:W-:Y:S02]  /*8950*/  IMAD.SHL.U32 R11, R12.reuse, 0x20, RZ ;  /* 0x000000200c0b7824 */ /* 0x042fe400078e00ff */
[----:B------:R-:W-:Y:S01]  /*8960*/  IMAD.SHL.U32 R12, R12, 0x400, RZ ;  /* 0x000004000c0c7824 */ /* 0x000fe200078e00ff */
[----:B------:R-:W-:Y:S01]  /*8970*/  SHF.R.S32.HI R10, RZ, 0x5, R8 ;  /* 0x00000005ff0a7819 */ /* 0x000fe20000011408 */
[----:B------:R-:W-:Y:S01]  /*8980*/  IMAD.MOV.U32 R5, RZ, RZ, 0x1 ;  /* 0x00000001ff057424 */ /* 0x000fe200078e00ff */
[----:B------:R-:W-:Y:S02]  /*8990*/  LOP3.LUT R11, R11, 0x20, RZ, 0xc0, !PT ;  /* 0x000000200b0b7812 */ /* 0x000fe400078ec0ff */
[----:B------:R-:W-:Y:S01]  /*89a0*/  LOP3.LUT R12, R12, 0x400, RZ, 0xc0, !PT ;  /* 0x000004000c0c7812 */ /* 0x000fe200078ec0ff */
[----:B------:R-:W-:-:S07]  /*89b0*/  VIADD R13, R10, 0x1 ;  /* 0x000000010a0d7836 */ /* 0x000fce0000000000 */
.L_x_187:
[----:B------:R-:W-:-:S03]  /*89c0*/  UMOV UR5, 0xffffffff ;  /* 0xffffffff00057882 */ /* 0x000fc60000000000 */
[----:B------:R-:W-:Y:S05]  /*89d0*/  BRA.DIV UR5, `(.L_x_177) ;  /* 0x0000001a052c7947 */ /* 0x000fea000b800000 */
[----:B------:R-:W-:-:S13]  /*89e0*/  ELECT P0, URZ, PT ;  /* 0x00000000003f782f */ /* 0x000fda0003800000 */
.L_x_216:
[----:B------:R-:W0:Y:S01]  /*89f0*/  LDC R7, c[0x0][0x28c] ;  /* 0x0000a300ff077b82 */ /* 0x000e220000000800 */
[----:B------:R-:W-:Y:S01]  /*8a00*/  BSSY B1, `(.L_x_178) ;  /* 0x0000038000017945 */ /* 0x000fe20003800000 */
[----:B0-----:R-:W-:-:S13]  /*8a10*/  ISETP.LT.OR P0, PT, R7, 0x1, !P0 ;  /* 0x000000010700780c */ /* 0x001fda0004701670 */
[----:B------:R-:W-:Y:S05]  /*8a20*/  @P0 BRA `(.L_x_179) ;  /* 0x0000000000d40947 */ /* 0x000fea0003800000 */
[----:B------:R-:W-:Y:S02]  /*8a30*/  IMAD R19, R6, 0x40, R11 ;  /* 0x0000004006137824 */ /* 0x000fe400078e020b */
[----:B------:R-:W-:Y:S02]  /*8a40*/  IMAD.SHL.U32 R20, R18, 0x100, RZ ;  /* 0x0000010012147824 */ /* 0x000fe400078e00ff */
[----:B------:R-:W-:Y:S02]  /*8a50*/  IMAD.MOV.U32 R23, RZ, RZ, RZ ;  /* 0x000000ffff177224 */ /* 0x000fe400078e00ff */
[----:B------:R-:W-:Y:S02]  /*8a60*/  IMAD.MOV.U32 R6, RZ, RZ, R13 ;  /* 0x000000ffff067224 */ /* 0x000fe400078e000d */
[----:B------:R-:W-:Y:S02]  /*8a70*/  IMAD.MOV.U32 R7, RZ, RZ, R5 ;  /* 0x000000ffff077224 */ /* 0x000fe400078e0005 */
[----:B------:R-:W-:-:S07]  /*8a80*/  IMAD.MOV.U32 R9, RZ, RZ, R15 ;  /* 0x000000ffff097224 */ /* 0x000fce00078e000f */
.L_x_182:
[----:B------:R-:W0:Y:S01]  /*8a90*/  S2R R21, SR_CgaCtaId ;  /* 0x0000000000157919 */ /* 0x000e220000008800 */
[----:B------:R-:W-:Y:S02]  /*8aa0*/  MOV R8, 0x400 ;  /* 0x0000040000087802 */ /* 0x000fe40000000f00 */
[----:B------:R-:W-:-:S13]  /*8ab0*/  LOP3.LUT P1, RZ, R0, 0x7f, RZ, 0xc0, !PT ;  /* 0x0000007f00ff7812 */ /* 0x000fda000782c0ff */
[----:B------:R-:W1:Y:S01]  /*8ac0*/  @!P1 LDC R18, c[0x0][0x500] ;  /* 0x00014000ff129b82 */ /* 0x000e620000000800 */
[----:B0-----:R-:W-:Y:S02]  /*8ad0*/  LEA R22, R21, R8, 0x18 ;  /* 0x0000000815167211 */ /* 0x001fe400078ec0ff */
[----:B------:R-:W-:-:S03]  /*8ae0*/  SHF.L.U32 R8, R7, 0x1f, RZ ;  /* 0x0000001f07087819 */ /* 0x000fc600000006ff */
[----:B------:R-:W-:-:S04]  /*8af0*/  IMAD R21, R9, 0x8, R22 ;  /* 0x0000000809157824 */ /* 0x000fc800078e0216 */
[----:B------:R-:W0:Y:S02]  /*8b00*/  SYNCS.PHASECHK.TRANS64.TRYWAIT P0, [R21+URZ+0xb0], R8 ;  /* 0x0000b008150075a7 */ /* 0x000e24000800017f */
[----:B01----:R-:W-:Y:S05]  /*8b10*/  @!P0 BRA `(.L_x_180) ;  /* 0x0000001400fc8947 */ /* 0x003fea0003800000 */
.L_x_217:
[----:B0-----:R-:W-:Y:S01]  /*8b20*/  PRMT R8, R14, 0x9910, RZ ;  /* 0x000099100e087816 */ /* 0x001fe200000000ff */
[----:B------:R0:W-:Y:S03]  /*8b30*/  @!P1 SYNCS.ARRIVE.TRANS64 RZ, [R21+URZ], R18 ;  /* 0x0000001215ff99a7 */ /* 0x0001e6000800003f */
[----:B------:R-:W-:-:S13]  /*8b40*/  ISETP.NE.AND P0, PT, R8, 0x2, PT ;  /* 0x000000020800780c */ /* 0x000fda0003f05270 */
[----:B0-----:R-:W-:Y:S05]  /*8b50*/  @P0 BRA `(.L_x_181) ;  /* 0x0000000000040947 */ /* 0x001fea0003800000 */
[----:B------:R-:W-:Y:S01]  /*8b60*/  BPT.TRAP 0x1 ;  /* 0x000000040000795c */ /* 0x000fe20000300000 */
.L_x_181:
[----:B------:R-:W-:Y:S01]  /*8b70*/  R2UR UR16, R22 ;  /* 0x00000000161072ca */ /* 0x000fe200000e0000 */
[----:B------:R-:W-:Y:S01]  /*8b80*/  IMAD R22, R9, 0x2000, R22 ;  /* 0x0000200009167824 */ /* 0x000fe200078e0216 */
[----:B------:R-:W-:Y:S01]  /*8b90*/  R2UR UR9, R21 ;  /* 0x00000000150972ca */ /* 0x000fe200000e0000 */
[C---:B------:R-:W-:Y:S01]  /*8ba0*/  IMAD R8, R9.reuse, 0x800, R12 ;  /* 0x0000080009087824 */ /* 0x040fe200078e020c */
[----:B------:R-:W-:Y:S01]  /*8bb0*/  UIADD3 UR6, UP0, UR22, 0xf0, URZ ;  /* 0x000000f016067890 */ /* 0x000fe2000ff1e03f */
[----:B------:R-:W-:Y:S01]  /*8bc0*/  VIADD R6, R6, 0xffffffff ;  /* 0xffffffff06067836 */ /* 0x000fe20000000000 */
[----:B------:R-:W-:Y:S01]  /*8bd0*/  R2UR UR5, R22 ;  /* 0x00000000160572ca */ /* 0x000fe200000e0000 */
[----:B------:R-:W-:Y:S01]  /*8be0*/  UIADD3 UR24, UP1, UR22, 0x1f0, URZ ;  /* 0x000001f016187890 */ /* 0x000fe2000ff3e03f */
[----:B------:R-:W-:Y:S01]  /*8bf0*/  R2UR UR8, R8 ;  /* 0x00000000080872ca */ /* 0x000fe200000e0000 */
[----:B------:R-:W-:Y:S01]  /*8c00*/  UIADD3.X UR7, URZ, UR23, URZ, UP0, !UPT ;  /* 0x000000173f077290 */ /* 0x000fe200087fe43f */
[----:B------:R-:W-:Y:S01]  /*8c10*/  R2UR UR11, R20 ;  /* 0x00000000140b72ca */ /* 0x000fe200000e0000 */
[----:B------:R-:W-:Y:S01]  /*8c20*/  VIADD R9, R9, 0x1 ;  /* 0x0000000109097836 */ /* 0x000fe20000000000 */
[----:B------:R-:W-:Y:S01]  /*8c30*/  R2UR UR10, R23 ;  /* 0x00000000170a72ca */ /* 0x000fe200000e0000 */
[----:B------:R-:W-:Y:S01]  /*8c40*/  UIADD3.X UR25, URZ, UR23, URZ, UP1, !UPT ;  /* 0x000000173f197290 */ /* 0x000fe20008ffe43f */
[----:B------:R-:W-:Y:S01]  /*8c50*/  R2UR UR12, R17 ;  /* 0x00000000110c72ca */ /* 0x000fe200000e0000 */
[----:B------:R-:W-:Y:S01]  /*8c60*/  UMOV UR14, 0x0 ;  /* 0x00000000000e7882 */ /* 0x000fe20000000000 */
[----:B------:R-:W-:Y:S01]  /*8c70*/  R2UR UR19, R19 ;  /* 0x00000000131372ca */ /* 0x000fe200000e0000 */
[----:B------:R-:W-:Y:S01]  /*8c80*/  UMOV UR15, 0x10000000 ;  /* 0x10000000000f7882 */ /* 0x000fe20000000000 */
[----:B------:R-:W-:Y:S01]  /*8c90*/  ISETP.GT.AND P1, PT, R6, 0x1, PT ;  /* 0x000000010600780c */ /* 0x000fe20003f24270 */
[----:B------:R-:W-:Y:S01]  /*8ca0*/  UIADD3 UR5, UR5, 0x280, URZ ;  /* 0x0000028005057890 */ /* 0x000fe2000fffe03f */
[----:B------:R-:W-:Y:S01]  /*8cb0*/  ISETP.NE.AND P0, PT, R9, 0x16, PT ;  /* 0x000000160900780c */ /* 0x000fe20003f05270 */
[----:B------:R-:W-:Y:S01]  /*8cc0*/  UIADD3 UR16, UR16, 0x2c280, UR8 ;  /* 0x0002c28010107890 */ /* 0x000fe2000fffe008 */
[----:B------:R-:W-:Y:S01]  /*8cd0*/  VIADD R23, R23, 0x20 ;  /* 0x0000002017177836 */ /* 0x000fe20000000000 */
[----:B------:R-:W-:Y:S01]  /*8ce0*/  UMOV UR26, 0x30000 ;  /* 0x00030000001a7882 */ /* 0x000fe20000000000 */
[----:B------:R-:W-:-:S02]  /*8cf0*/  SEL R8, RZ, 0x1, P0 ;  /* 0x00000001ff087807 */ /* 0x000fc40000000000 */
[----:B------:R-:W-:Y:S01]  /*8d00*/  UMOV UR8, UR5 ;  /* 0x0000000500087c82 */ /* 0x000fe20008000000 */
[----:B------:R-:W-:Y:S01]  /*8d10*/  SEL R9, R9, RZ, P0 ;  /* 0x000000ff09097207 */ /* 0x000fe20000000000 */
[----:B------:R0:W-:Y:S01]  /*8d20*/  UTMALDG.3D [UR8], [UR6], desc[UR14] ;  /* 0x00000e08060075b4 */ /* 0x0001e20008011000 */
[----:B------:R-:W-:Y:S01]  /*8d30*/  LOP3.LUT R7, R7, R8, RZ, 0x3c, !PT ;  /* 0x0000000807077212 */ /* 0x000fe200078e3cff */
[----:B0-----:R-:W-:Y:S01]  /*8d40*/  UMOV UR11, UR19 ;  /* 0x00000013000b7c82 */ /* 0x001fe20008000000 */
[----:B------:R-:W-:Y:S02]  /*8d50*/  UMOV UR8, UR16 ;  /* 0x0000001000087c82 */ /* 0x000fe40008000000 */
[----:B------:R0:W-:Y:S02]  /*8d60*/  UTMALDG.3D.MULTICAST [UR8], [UR24], UR26, desc[UR14] ;  /* 0x00000e08180073b4 */ /* 0x0001e4000801181a */
[----:B0-----:R-:W-:Y:S05]  /*8d70*/  @P1 BRA `(.L_x_182) ;  /* 0xfffffffc00441947 */ /* 0x001fea000383ffff */
.L_x_179:
[----:B------:R-:W-:Y:S05]  /*8d80*/  BSYNC B1 ;  /* 0x0000000000017941 */ /* 0x000fea0003800000 */
.L_x_178:
[----:B------:R-:W-:Y:S01]  /*8d90*/  LOP3.LUT P1, RZ, R16, 0xff, RZ, 0xc0, !PT ;  /* 0x000000ff10ff7812 */ /* 0x000fe2000782c0ff */
[C---:B------:R-:W-:Y:S01]  /*8da0*/  IMAD.IADD R15, R10.reuse, 0x1, R15 ;  /* 0x000000010a0f7824 */ /* 0x040fe200078e020f */
[----:B------:R-:W-:Y:S01]  /*8db0*/  ULDC.64 UR6, c[0x0][0x650] ;  /* 0x0001940000067ab9 */ /* 0x000fe20000000a00 */
[C---:B------:R-:W-:Y:S01]  /*8dc0*/  ISETP.GE.U32.AND P2, PT, R10.reuse, 0x16, PT ;  /* 0x000000160a00780c */ /* 0x040fe20003f46070 */
[----:B------:R-:W-:Y:S01]  /*8dd0*/  BSSY B1, `(.L_x_183) ;  /* 0x000006a000017945 */ /* 0x000fe20003800000 */
[----:B------:R-:W-:Y:S01]  /*8de0*/  IMAD.MOV.U32 R18, RZ, RZ, -0x1 ;  /* 0xffffffffff127424 */ /* 0x000fe200078e00ff */
[----:B------:R-:W-:Y:S01]  /*8df0*/  ISETP.GT.U32.AND P0, PT, R15, 0x15, PT ;  /* 0x000000150f00780c */ /* 0x000fe20003f04070 */
[----:B------:R-:W-:Y:S01]  /*8e00*/  IMAD.MOV.U32 R17, RZ, RZ, -0x1 ;  /* 0xffffffffff117424 */ /* 0x000fe200078e00ff */
[----:B------:R-:W-:Y:S02]  /*8e10*/  PRMT R16, RZ, 0x7610, R16 ;  /* 0x00007610ff107816 */ /* 0x000fe40000000010 */
[----:B------:R-:W-:-:S03]  /*8e20*/  ISETP.LT.U32.AND P0, PT, R10, 0x16, P0 ;  /* 0x000000160a00780c */ /* 0x000fc60000701070 */
[----:B------:R-:W0:Y:S01]  /*8e30*/  @P1 S2R R7, SR_CgaCtaId ;  /* 0x0000000000071919 */ /* 0x000e220000008800 */
[----:B------:R-:W-:-:S04]  /*8e40*/  @P1 MOV R6, 0x400 ;  /* 0x0000040000061802 */ /* 0x000fc80000000f00 */
[----:B0-----:R-:W-:Y:S01]  /*8e50*/  @P1 LEA R8, R7, R6, 0x18 ;  /* 0x0000000607081211 */ /* 0x001fe200078ec0ff */
[----:B------:R-:W-:Y:S01]  /*8e60*/  IMAD.WIDE.U32 R6, R15, -0x45d1745d, RZ ;  /* 0xba2e8ba30f067825 */ /* 0x000fe200078e00ff */
[----:B------:R-:W-:Y:S02]  /*8e70*/  SEL R6, RZ, 0x1, !P0 ;  /* 0x00000001ff067807 */ /* 0x000fe40004000000 */
[----:B------:R0:W-:Y:S01]  /*8e80*/  @P1 SYNCS.ARRIVE.TRANS64.A1T0 RZ, [R8+URZ+0x178], RZ ;  /* 0x000178ff08ff19a7 */ /* 0x0001e2000810003f */
[----:B------:R-:W-:Y:S02]  /*8e90*/  IADD3 R2, P1, R2, UR20, RZ ;  /* 0x0000001402027c10 */ /* 0x000fe4000ff3e0ff */
[----:B------:R-:W-:Y:S01]  /*8ea0*/  LOP3.LUT R5, R5, R6, RZ, 0x3c, !PT ;  /* 0x0000000605057212 */ /* 0x000fe200078e3cff */
[----:B------:R-:W-:Y:S01]  /*8eb0*/  IMAD.MOV.U32 R6, RZ, RZ, -0x1 ;  /* 0xffffffffff067424 */ /* 0x000fe200078e00ff */
[----:B------:R-:W-:Y:S02]  /*8ec0*/  IADD3.X R3, R3, UR13, RZ, P1, !PT ;  /* 0x0000000d03037c10 */ /* 0x000fe40008ffe4ff */
[----:B------:R-:W-:-:S02]  /*8ed0*/  ISETP.GE.U32.AND P0, PT, R2, UR6, PT ;  /* 0x0000000602007c0c */ /* 0x000fc4000bf06070 */
[----:B0-----:R-:W-:Y:S02]  /*8ee0*/  SHF.R.U32.HI R8, RZ, 0x4, R7 ;  /* 0x00000004ff087819 */ /* 0x001fe40000011607 */
[----:B------:R-:W-:Y:S02]  /*8ef0*/  ISETP.GE.U32.AND.EX P0, PT, R3, UR7, PT, P0 ;  /* 0x0000000703007c0c */ /* 0x000fe4000bf06100 */
[----:B------:R-:W-:Y:S01]  /*8f00*/  @P2 LOP3.LUT R5, R5, 0x1, R8, 0x78, !PT ;  /* 0x0000000105052812 */ /* 0x000fe200078e7808 */
[----:B------:R-:W-:Y:S01]  /*8f10*/  IMAD R15, R8, -0x16, R15 ;  /* 0xffffffea080f7824 */ /* 0x000fe200078e020f */
[----:B------:R-:W-:-:S09]  /*8f20*/  PRMT R7, RZ, 0x7610, R7 ;  /* 0x00007610ff077816 */ /* 0x000fd20000000007 */
[----:B------:R-:W-:Y:S05]  /*8f30*/  @P0 BRA `(.L_x_184) ;  /* 0x00000004004c0947 */ /* 0x000fea0003800000 */
[----:B------:R-:W0:Y:S01]  /*8f40*/  S2R R18, SR_CTAID.X ;  /* 0x0000000000127919 */ /* 0x000e220000002500 */
[----:B------:R-:W-:Y:S01]  /*8f50*/  ULDC.64 UR6, c[0x0][0x628] ;  /* 0x00018a0000067ab9 */ /* 0x000fe20000000a00 */
[----:B------:R-:W-:Y:S01]  /*8f60*/  ULDC UR8, c[0x0][0x630] ;  /* 0x00018c0000087ab9 */ /* 0x000fe20000000800 */
[----:B------:R-:W-:Y:S01]  /*8f70*/  ISETP.NE.U32.AND P0, PT, RZ, UR6, PT ;  /* 0x00000006ff007c0c */ /* 0x000fe2000bf05070 */
[----:B------:R-:W1:Y:S01]  /*8f80*/  S2R R19, SR_CTAID.Y ;  /* 0x0000000000137919 */ /* 0x000e620000002600 */
[----:B------:R-:W-:Y:S01]  /*8f90*/  ULDC UR9, c[0x0][0x150] ;  /* 0x0000540000097ab9 */ /* 0x000fe20000000800 */
[----:B------:R-:W-:Y:S01]  /*8fa0*/  IMAD.MOV.U32 R6, RZ, RZ, R2 ;  /* 0x000000ffff067224 */ /* 0x000fe200078e0002 */
[----:B------:R-:W-:Y:S01]  /*8fb0*/  ISETP.NE.AND.EX P0, PT, RZ, UR7, PT, P0 ;  /* 0x00000007ff007c0c */ /* 0x000fe2000bf05300 */
[----:B------:R-:W-:Y:S01]  /*8fc0*/  IMAD.MOV.U32 R7, RZ, RZ, R3 ;  /* 0x000000ffff077224 */ /* 0x000fe200078e0003 */
[----:B0-----:R-:W-:-:S11]  /*8fd0*/  I2FP.F32.U32 R20, R18 ;  /* 0x0000001200147245 */ /* 0x001fd60000201000 */
[----:B------:R-:W-:Y:S05]  /*8fe0*/  @!P0 BRA `(.L_x_185) ;  /* 0x0000000000288947 */ /* 0x000fea0003800000 */
[----:B------:R-:W-:Y:S02]  /*8ff0*/  ULDC UR5, c[0x0][0x634] ;  /* 0x00018d0000057ab9 */ /* 0x000fe40000000800 */
[----:B------:R-:W-:-:S05]  /*9000*/  IADD3 R7, P0, R2, UR5, RZ ;  /* 0x0000000502077c10 */ /* 0x000fca000ff1e0ff */
[----:B------:R-:W-:-:S04]  /*9010*/  IMAD.X R17, RZ, RZ, R3, P0 ;  /* 0x000000ffff117224 */ /* 0x000fc800000e0603 */
[----:B------:R-:W-:-:S04]  /*9020*/  IMAD.WIDE.U32 R8, R17, UR6, RZ ;  /* 0x0000000611087c25 */ /* 0x000fc8000f8e00ff */
[----:B------:R-:W-:-:S04]  /*9030*/  IMAD.WIDE.U32 R8, P0, R7, UR7, R8 ;  /* 0x0000000707087c25 */ /* 0x000fc8000f800008 */
[----:B------:R-:W-:-:S04]  /*9040*/  IMAD.WIDE.U32 R6, R7, UR6, RZ ;  /* 0x0000000607067c25 */ /* 0x000fc8000f8e00ff */
[----:B------:R-:W-:Y:S01]  /*9050*/  IMAD.MOV.U32 R6, RZ, RZ, R9 ;  /* 0x000000ffff067224 */ /* 0x000fe200078e0009 */
[----:B------:R-:W-:Y:S01]  /*9060*/  IADD3 RZ, P1, R7, R8, RZ ;  /* 0x0000000807ff7210 */ /* 0x000fe20007f3e0ff */
[----:B------:R-:W-:-:S04]  /*9070*/  IMAD.X R7, RZ, RZ, RZ, P0 ;  /* 0x000000ffff077224 */ /* 0x000fc800000e06ff */
[----:B------:R-:W-:-:S08]  /*9080*/  IMAD.WIDE.U32.X R6, R17, UR7, R6, P1 ;  /* 0x0000000711067c25 */ /* 0x000fd000088e0406 */
.L_x_185:
[--C-:B------:R-:W-:Y:S01]  /*9090*/  SHF.R.U64 R17, R6, UR8, R7.reuse ;  /* 0x0000000806117c19 */ /* 0x100fe20008001207 */
[----:B------:R-:W-:Y:S01]  /*90a0*/  FMUL R20, R20, UR9 ;  /* 0x0000000914147c20 */ /* 0x000fe20008400000 */
[----:B------:R-:W0:Y:S01]  /*90b0*/  LDC R21, c[0x0][0x144] ;  /* 0x00005100ff157b82 */ /* 0x000e220000000800 */
[----:B-1----:R-:W-:Y:S01]  /*90c0*/  I2FP.F32.U32 R8, R19 ;  /* 0x0000001300087245 */ /* 0x002fe20000201000 */
[----:B------:R-:W-:Y:S01]  /*90d0*/  ULDC UR5, c[0x0][0x154] ;  /* 0x0000550000057ab9 */ /* 0x000fe20000000800 */
[----:B------:R-:W-:Y:S01]  /*90e0*/  SHF.R.U32.HI R6, RZ, UR8, R7 ;  /* 0x00000008ff067c19 */ /* 0x000fe20008011607 */
[----:B------:R-:W-:Y:S01]  /*90f0*/  ULDC.64 UR6, c[0x0][0x620] ;  /* 0x0001880000067ab9 */ /* 0x000fe20000000a00 */
[----:B------:R-:W-:Y:S01]  /*9100*/  IADD3 R7, P0, RZ, -R17, RZ ;  /* 0x80000011ff077210 */ /* 0x000fe20007f1e0ff */
[----:B------:R-:W1:Y:S01]  /*9110*/  F2I.U32.TRUNC.NTZ R20, R20 ;  /* 0x0000001400147305 */ /* 0x000e62000020f000 */
[----:B------:R-:W-:Y:S01]  /*9120*/  FMUL R8, R8, UR5 ;  /* 0x0000000508087c20 */ /* 0x000fe20008400000 */
[----:B------:R-:W2:Y:S01]  /*9130*/  LDC R22, c[0x0][0x148] ;  /* 0x00005200ff167b82 */ /* 0x000ea20000000800 */
[----:B------:R-:W-:Y:S01]  /*9140*/  ULDC UR5, c[0x0][0x618] ;  /* 0x0001860000057ab9 */ /* 0x000fe20000000800 */
[----:B------:R-:W-:-:S04]  /*9150*/  IMAD.X R6, RZ, RZ, ~R6, P0 ;  /* 0x000000ffff067224 */ /* 0x000fc800000e0e06 */
[----:B------:R-:W-:Y:S01]  /*9160*/  IMAD R6, R6, UR6, RZ ;  /* 0x0000000606067c24 */ /* 0x000fe2000f8e02ff */
[----:B------:R-:W3:Y:S03]  /*9170*/  F2I.U32.TRUNC.NTZ R8, R8 ;  /* 0x0000000800087305 */ /* 0x000ee6000020f000 */
[C---:B------:R-:W-:Y:S02]  /*9180*/  IMAD R9, R7.reuse, UR7, R6 ;  /* 0x0000000707097c24 */ /* 0x040fe4000f8e0206 */
[----:B------:R-:W-:Y:S01]  /*9190*/  IMAD.WIDE.U32 R6, R7, UR6, R2 ;  /* 0x0000000607067c25 */ /* 0x000fe2000f8e0002 */
[----:B------:R-:W-:Y:S02]  /*91a0*/  ULDC.64 UR6, c[0x0][0x640] ;  /* 0x0001900000067ab9 */ /* 0x000fe40000000a00 */
[----:B------:R-:W-:Y:S01]  /*91b0*/  ISETP.NE.U32.AND P0, PT, RZ, UR6, PT ;  /* 0x00000006ff007c0c */ /* 0x000fe2000bf05070 */
[----:B-1----:R-:W-:-:S02]  /*91c0*/  IMAD.MOV R20, RZ, RZ, -R20 ;  /* 0x000000ffff147224 */ /* 0x002fc400078e0a14 */
[----:B------:R-:W-:Y:S01]  /*91d0*/  IMAD.IADD R7, R7, 0x1, R9 ;  /* 0x0000000107077824 */ /* 0x000fe200078e0209 */
[----:B------:R-:W-:Y:S01]  /*91e0*/  ISETP.NE.AND.EX P0, PT, RZ, UR7, PT, P0 ;  /* 0x00000007ff007c0c */ /* 0x000fe2000bf05300 */
[----:B0-----:R-:W-:-:S03]  /*91f0*/  IMAD R18, R21, R20, R18 ;  /* 0x0000001415127224 */ /* 0x001fc600078e0212 */
[--C-:B------:R-:W-:Y:S01]  /*9200*/  SHF.R.U64 R20, R6, UR5, R7.reuse ;  /* 0x0000000506147c19 */ /* 0x100fe20008001207 */
[----:B---3--:R-:W-:Y:S01]  /*9210*/  IMAD.MOV R6, RZ, RZ, -R8 ;  /* 0x000000ffff067224 */ /* 0x008fe200078e0a08 */
[----:B------:R-:W-:Y:S01]  /*9220*/  SHF.R.U32.HI R7, RZ, UR5, R7 ;  /* 0x00000005ff077c19 */ /* 0x000fe20008011607 */
[----:B------:R-:W-:Y:S02]  /*9230*/  ULDC UR5, c[0x0][0x608] ;  /* 0x0001820000057ab9 */ /* 0x000fe40000000800 */
[----:B--2---:R-:W-:Y:S01]  /*9240*/  @P3 IMAD R18, R22, R6, R19 ;  /* 0x0000000616123224 */ /* 0x004fe200078e0213 */
[--C-:B------:R-:W-:Y:S02]  /*9250*/  SHF.R.U64 R22, R20, UR5, R7.reuse ;  /* 0x0000000514167c19 */ /* 0x100fe40008001207 */
[----:B------:R-:W-:Y:S01]  /*9260*/  SHF.R.U32.HI R7, RZ, UR5, R7 ;  /* 0x00000005ff077c19 */ /* 0x000fe20008011607 */
[----:B------:R-:W-:-:S03]  /*9270*/  ULDC UR5, c[0x0][0x658] ;  /* 0x0001960000057ab9 */ /* 0x000fc60000000800 */
[--C-:B------:R-:W-:Y:S02]  /*9280*/  SHF.R.U64 R19, R22, UR5, R7.reuse ;  /* 0x0000000516137c19 */ /* 0x100fe40008001207 */
[----:B------:R-:W-:-:S03]  /*9290*/  SHF.R.U32.HI R21, RZ, UR5, R7 ;  /* 0x00000005ff157c19 */ /* 0x000fc60008011607 */
[----:B------:R-:W-:Y:S02]  /*92a0*/  IMAD.MOV.U32 R8, RZ, RZ, R19 ;  /* 0x000000ffff087224 */ /* 0x000fe400078e0013 */
[----:B------:R-:W-:Y:S01]  /*92b0*/  IMAD.MOV.U32 R7, RZ, RZ, R21 ;  /* 0x000000ffff077224 */ /* 0x000fe200078e0015 */
[----:B------:R-:W-:Y:S06]  /*92c0*/  @!P0 BRA `(.L_x_186) ;  /* 0x00000000002c8947 */ /* 0x000fec0003800000 */
        /* <DEDUP_REMOVED lines=9> */
[----:B------:R-:W-:-:S04]  /*9360*/  IMAD.WIDE.U32.X R6, R21, UR7, R6, P1 ;  /* 0x0000000715067c25 */ /* 0x000fc800088e0406 */
[----:B------:R-:W-:-:S07]  /*9370*/  IMAD.MOV.U32 R8, RZ, RZ, R6 ;  /* 0x000000ffff087224 */ /* 0x000fce00078e0006 */
.L_x_186:
[----:B------:R-:W-:Y:S01]  /*9380*/  ULDC UR5, c[0x0][0x648] ;  /* 0x0001920000057ab9 */ /* 0x000fe20000000800 */
[----:B------:R-:W-:Y:S01]  /*9390*/  LOP3.LUT R6, R22, UR17, RZ, 0xc0, !PT ;  /* 0x0000001116067c12 */ /* 0x000fe2000f8ec0ff */
[----:B------:R-:W-:Y:S01]  /*93a0*/  ULDC UR6, c[0x0][0x610] ;  /* 0x0001840000067ab9 */ /* 0x000fe20000000800 */
[----:B------:R-:W-:Y:S01]  /*93b0*/  SHF.R.U64 R7, R8, UR5, R7 ;  /* 0x0000000508077c19 */ /* 0x000fe20008001207 */
[----:B------:R-:W-:Y:S01]  /*93c0*/  ULDC UR5, c[0x0][0x638] ;  /* 0x00018e0000057ab9 */ /* 0x000fe20000000800 */
[----:B------:R-:W-:-:S03]  /*93d0*/  LOP3.LUT R20, R20, UR4, RZ, 0xc0, !PT ;  /* 0x0000000414147c12 */ /* 0x000fc6000f8ec0ff */
[----:B------:R-:W-:Y:S02]  /*93e0*/  IMAD.MOV R8, RZ, RZ, -R7 ;  /* 0x000000ffff087224 */ /* 0x000fe400078e0a07 */
[----:B------:R-:W-:Y:S02]  /*93f0*/  IMAD R7, R7, UR18, R6 ;  /* 0x0000001207077c24 */ /* 0x000fe4000f8e0206 */
[----:B------:R-:W-:Y:S01]  /*9400*/  IMAD R19, R8, UR5, R19 ;  /* 0x0000000508137c24 */ /* 0x000fe2000f8e0213 */
[----:B------:R-:W-:Y:S01]  /*9410*/  ULDC UR5, c[0x0][0x600] ;  /* 0x0001800000057ab9 */ /* 0x000fe20000000800 */
[----:B------:R-:W-:Y:S02]  /*9420*/  IMAD R18, R7, UR6, R18 ;  /* 0x0000000607127c24 */ /* 0x000fe4000f8e0212 */
[----:B------:R-:W-:Y:S02]  /*9430*/  IMAD R19, R19, UR5, R20 ;  /* 0x0000000513137c24 */ /* 0x000fe4000f8e0214 */
[----:B------:R-:W-:-:S03]  /*9440*/  IMAD.MOV.U32 R7, RZ, RZ, 0x1 ;  /* 0x00000001ff077424 */ /* 0x000fc600078e00ff */
[----:B------:R-:W-:Y:S02]  /*9450*/  SEL R6, R19, R18, !P3 ;  /* 0x0000001213067207 */ /* 0x000fe40005800000 */
[----:B------:R-:W-:-:S07]  /*9460*/  SEL R18, R18, R19, !P3 ;  /* 0x0000001312127207 */ /* 0x000fce0005800000 */
.L_x_184:
[----:B------:R-:W-:Y:S05]  /*9470*/  BSYNC B1 ;  /* 0x0000000000017941 */ /* 0x000fea0003800000 */
.L_x_183:
[----:B------:R-:W-:-:S13]  /*9480*/  LOP3.LUT P0, RZ, R7, 0xff, RZ, 0xc0, !PT ;  /* 0x000000ff07ff7812 */ /* 0x000fda000780c0ff */
[----:B------:R-:W-:Y:S05]  /*9490*/  @P0 BRA `(.L_x_187) ;  /* 0xfffffff400480947 */ /* 0x000fea000383ffff */
[----:B------:R-:W-:Y:S05]  /*94a0*/  BSYNC B0 ;  /* 0x0000000000007941 */ /* 0x000fea0003800000 */
.L_x_176:
[----:B------:R-:W-:-:S03]  /*94b0*/  UMOV UR5, 0xffffffff ;  /* 0xffffffff00057882 */ /* 0x000fc60000000000 */
[----:B------:R-:W-:Y:S05]  /*94c0*/  BRA.DIV UR5, `(.L_x_188) ;  /* 0x0000000e05a47947 */ /* 0x000fea000b800000 */
[----:B------:R-:W-:-:S13]  /*94d0*/  ELECT P0, URZ, PT ;  /* 0x00000000003f782f */ /* 0x000fda0003800000 */
.L_x_220:
[----:B------:R-:W-:Y:S04]  /*94e0*/  BSSY B0, `(.L_x_189) ;  /* 0x00000cd000007945 */ /* 0x000fe80003800000 */
[----:B------:R-:W-:Y:S05]  /*94f0*/  @!P0 BRA `(.L_x_190) ;  /* 0x0000000c002c8947 */ /* 0x000fea0003800000 */
[----:B------:R-:W-:-:S04]  /*9500*/  LOP3.LUT R4, R4, 0x2, RZ, 0xfc, !PT ;  /* 0x0000000204047812 */ /* 0x000fc800078efcff */
[----:B------:R-:W-:-:S13]  /*9510*/  ISETP.NE.AND P0, PT, R4, 0x3, PT ;  /* 0x000000030400780c */ /* 0x000fda0003f05270 */
[----:B------:R-:W-:Y:S05]  /*9520*/  @!P0 BRA `(.L_x_191) ;  /* 0x0000000000048947 */ /* 0x000fea0003800000 */
[----:B------:R-:W-:Y:S01]  /*9530*/  BPT.TRAP 0x1 ;  /* 0x000000040000795c */ /* 0x000fe20000300000 */
.L_x_191:
[----:B------:R-:W0:Y:S01]  /*9540*/  S2R R3, SR_CgaCtaId ;  /* 0x0000000000037919 */ /* 0x000e220000008800 */
[----:B------:R-:W-:-:S04]  /*9550*/  MOV R0, 0x400 ;  /* 0x0000040000007802 */ /* 0x000fc80000000f00 */
[----:B0-----:R-:W-:Y:S02]  /*9560*/  LEA R0, R3, R0, 0x18 ;  /* 0x0000000003007211 */ /* 0x001fe400078ec0ff */
[----:B------:R-:W-:-:S03]  /*9570*/  SHF.L.U32 R3, R5, 0x1f, RZ ;  /* 0x0000001f05037819 */ /* 0x000fc600000006ff */
[----:B------:R-:W-:-:S04]  /*9580*/  VIADD R0, R0, 0xb0 ;  /* 0x000000b000007836 */ /* 0x000fc80000000000 */
[C---:B------:R-:W-:Y:S02]  /*9590*/  IMAD R6, R15.reuse, 0x8, R0 ;  /* 0x000000080f067824 */ /* 0x040fe400078e0200 */
[----:B------:R-:W-:Y:S02]  /*95a0*/  VIADD R15, R15, 0x1 ;  /* 0x000000010f0f7836 */ /* 0x000fe40000000000 */
[----:B------:R-:W0:Y:S03]  /*95b0*/  SYNCS.PHASECHK.TRANS64.TRYWAIT P0, [R6+URZ], R3 ;  /* 0x00000003060075a7 */ /* 0x000e26000800017f */
[----:B------:R-:W-:-:S04]  /*95c0*/  ISETP.NE.AND P1, PT, R15, 0x16, PT ;  /* 0x000000160f00780c */ /* 0x000fc80003f25270 */
[----:B------:R-:W-:Y:S02]  /*95d0*/  SEL R2, RZ, 0x1, P1 ;  /* 0x00000001ff027807 */ /* 0x000fe40000800000 */
[----:B------:R-:W-:Y:S02]  /*95e0*/  SEL R15, R15, RZ, P1 ;  /* 0x000000ff0f0f7207 */ /* 0x000fe40000800000 */
[----:B------:R-:W-:-:S03]  /*95f0*/  LOP3.LUT R8, R5, R2, RZ, 0x3c, !PT ;  /* 0x0000000205087212 */ /* 0x000fc600078e3cff */
[----:B------:R-:W-:Y:S01]  /*9600*/  IMAD R7, R15, 0x8, R0 ;  /* 0x000000080f077824 */ /* 0x000fe200078e0200 */
[----:B------:R-:W-:Y:S01]  /*9610*/  SHF.L.U32 R4, R8, 0x1f, RZ ;  /* 0x0000001f08047819 */ /* 0x000fe200000006ff */
[----:B0-----:R-:W-:Y:S06]  /*9620*/  @!P0 BRA `(.L_x_192) ;  /* 0x0000000c006c8947 */ /* 0x001fec0003800000 */
.L_x_221:
[----:B------:R-:W1:Y:S01]  /*9630*/  SYNCS.PHASECHK.TRANS64.TRYWAIT P0, [R7+URZ], R4 ;  /* 0x00000004070075a7 */ /* 0x000e62000800017f */
[----:B------:R-:W-:-:S05]  /*9640*/  VIADD R2, R15, 0x1 ;  /* 0x000000010f027836 */ /* 0x000fca0000000000 */
[----:B------:R-:W-:-:S04]  /*9650*/  ISETP.NE.AND P1, PT, R2, 0x16, PT ;  /* 0x000000160200780c */ /* 0x000fc80003f25270 */
[----:B0-----:R-:W-:Y:S02]  /*9660*/  SEL R3, RZ, 0x1, P1 ;  /* 0x00000001ff037807 */ /* 0x001fe40000800000 */
[----:B------:R-:W-:Y:S02]  /*9670*/  SEL R9, R2, RZ, P1 ;  /* 0x000000ff02097207 */ /* 0x000fe40000800000 */
[----:B------:R-:W-:-:S03]  /*9680*/  LOP3.LUT R8, R8, R3, RZ, 0x3c, !PT ;  /* 0x0000000308087212 */ /* 0x000fc600078e3cff */
[----:B------:R-:W-:Y:S01]  /*9690*/  IMAD R6, R9, 0x8, R0 ;  /* 0x0000000809067824 */ /* 0x000fe200078e0200 */
[----:B------:R-:W-:Y:S01]  /*96a0*/  SHF.L.U32 R5, R8, 0x1f, RZ ;  /* 0x0000001f08057819 */ /* 0x000fe200000006ff */
[----:B-1----:R-:W-:Y:S06]  /*96b0*/  @!P0 BRA `(.L_x_193) ;  /* 0x0000000c005c8947 */ /* 0x002fec0003800000 */
.L_x_222:
[----:B------:R-:W1:Y:S01]  /*96c0*/  SYNCS.PHASECHK.TRANS64.TRYWAIT P0, [R6+URZ], R5 ;  /* 0x00000005060075a7 */ /* 0x000e62000800017f */
[----:B------:R-:W-:-:S05]  /*96d0*/  VIADD R2, R9, 0x1 ;  /* 0x0000000109027836 */ /* 0x000fca0000000000 */
[----:B------:R-:W-:-:S04]  /*96e0*/  ISETP.NE.AND P1, PT, R2, 0x16, PT ;  /* 0x000000160200780c */ /* 0x000fc80003f25270 */
[----:B------:R-:W-:Y:S02]  /*96f0*/  SEL R3, RZ, 0x1, P1 ;  /* 0x00000001ff037807 */ /* 0x000fe40000800000 */
[----:B0-----:R-:W-:Y:S02]  /*9700*/  SEL R7, R2, RZ, P1 ;  /* 0x000000ff02077207 */ /* 0x001fe40000800000 */
[----:B------:R-:W-:-:S03]  /*9710*/  LOP3.LUT R8, R8, R3, RZ, 0x3c, !PT ;  /* 0x0000000308087212 */ /* 0x000fc600078e3cff */
[----:B------:R-:W-:Y:S01]  /*9720*/  IMAD R9, R7, 0x8, R0 ;  /* 0x0000000807097824 */ /* 0x000fe200078e0200 */
[----:B------:R-:W-:Y:S01]  /*9730*/  SHF.L.U32 R4, R8, 0x1f, RZ ;  /* 0x0000001f08047819 */ /* 0x000fe200000006ff */
[----:B-1----:R-:W-:Y:S06]  /*9740*/  @!P0 BRA `(.L_x_194) ;  /* 0x0000000c004c8947 */ /* 0x002fec0003800000 */
.L_x_223:
[----:B------:R-:W1:Y:S01]  /*9750*/  SYNCS.PHASECHK.TRANS64.TRYWAIT P0, [R9+URZ], R4 ;  /* 0x00000004090075a7 */ /* 0x000e62000800017f */
[----:B------:R-:W-:-:S05]  /*9760*/  VIADD R2, R7, 0x1 ;  /* 0x0000000107027836 */ /* 0x000fca0000000000 */
[----:B------:R-:W-:-:S04]  /*9770*/  ISETP.NE.AND P1, PT, R2, 0x16, PT ;  /* 0x000000160200780c */ /* 0x000fc80003f25270 */
[----:B------:R-:W-:Y:S02]  /*9780*/  SEL R3, RZ, 0x1, P1 ;  /* 0x00000001ff037807 */ /* 0x000fe40000800000 */
[----:B------:R-:W-:Y:S02]  /*9790*/  SEL R7, R2, RZ, P1 ;  /* 0x000000ff02077207 */ /* 0x000fe40000800000 */
[----:B------:R-:W-:-:S03]  /*97a0*/  LOP3.LUT R8, R8, R3, RZ, 0x3c, !PT ;  /* 0x0000000308087212 */ /* 0x000fc600078e3cff */
[----:B0-----:R-:W-:Y:S01]  /*97b0*/  IMAD R6, R7, 0x8, R0 ;  /* 0x0000000807067824 */ /* 0x001fe200078e0200 */
[----:B------:R-:W-:Y:S01]  /*97c0*/  SHF.L.U32 R5, R8, 0x1f, RZ ;  /* 0x0000001f08057819 */ /* 0x000fe200000006ff */
[----:B-1----:R-:W-:Y:S06]  /*97d0*/  @!P0 BRA `(.L_x_195) ;  /* 0x0000000c003c8947 */ /* 0x002fec0003800000 */
.L_x_224:
        /* <DEDUP_REMOVED lines=9> */
.L_x_225:
        /* <DEDUP_REMOVED lines=9> */
.L_x_226:
        /* <DEDUP_REMOVED lines=9> */
.L_x_227:
        /* <DEDUP_REMOVED lines=9> */
.L_x_228:
        /* <DEDUP_REMOVED lines=9> */
.L_x_229:
        /* <DEDUP_REMOVED lines=9> */
.L_x_230:
        /* <DEDUP_REMOVED lines=9> */
.L_x_231:
        /* <DEDUP_REMOVED lines=9> */
.L_x_232:
        /* <DEDUP_REMOVED lines=9> */
.L_x_233:
        /* <DEDUP_REMOVED lines=9> */
.L_x_234:
        /* <DEDUP_REMOVED lines=9> */
.L_x_235:
        /* <DEDUP_REMOVED lines=9> */
.L_x_236:
        /* <DEDUP_REMOVED lines=9> */
.L_x_237:
        /* <DEDUP_REMOVED lines=9> */
.L_x_238:
        /* <DEDUP_REMOVED lines=9> */
.L_x_239:
        /* <DEDUP_REMOVED lines=9> */
.L_x_240:
[----:B------:R-:W1:Y:S01]  /*a0e0*/  SYNCS.PHASECHK.TRANS64.TRYWAIT P0, [R6+URZ], R5 ;  /* 0x00000005060075a7 */ /* 0x000e62000800017f */
[----:B------:R-:W-:-:S05]  /*a0f0*/  VIADD R2, R7, 0x1 ;  /* 0x0000000107027836 */ /* 0x000fca0000000000 */
[----:B------:R-:W-:-:S04]  /*a100*/  ISETP.NE.AND P1, PT, R2, 0x16, PT ;  /* 0x000000160200780c */ /* 0x000fc80003f25270 */
[----:B0-----:R-:W-:Y:S02]  /*a110*/  SEL R4, RZ, 0x1, P1 ;  /* 0x00000001ff047807 */ /* 0x001fe40000800000 */
[----:B------:R-:W-:Y:S02]  /*a120*/  SEL R3, R2, RZ, P1 ;  /* 0x000000ff02037207 */ /* 0x000fe40000800000 */
[----:B------:R-:W-:Y:S01]  /*a130*/  LOP3.LUT R4, R11, R4, RZ, 0x3c, !PT ;  /* 0x000000040b047212 */ /* 0x000fe200078e3cff */
[----:B-1----:R-:W-:Y:S06]  /*a140*/  @!P0 BRA `(.L_x_212) ;  /* 0x0000000800348947 */ /* 0x002fec0003800000 */
.L_x_241:
[----:B------:R-:W-:Y:S01]  /*a150*/  IMAD R3, R3, 0x8, R0 ;  /* 0x0000000803037824 */ /* 0x000fe200078e0200 */
[----:B------:R-:W-:-:S07]  /*a160*/  SHF.L.U32 R0, R4, 0x1f, RZ ;  /* 0x0000001f04007819 */ /* 0x000fce00000006ff */
.L_x_213:
[----:B-1----:R1:W2:Y:S02]  /*a170*/  SYNCS.PHASECHK.TRANS64.TRYWAIT P0, [R3+URZ], R0 ;  /* 0x00000000030075a7 */ /* 0x0022a4000800017f */
[----:B--2---:R-:W-:Y:S05]  /*a180*/  @!P0 NANOSLEEP.SYNCS 0x989680 ;  /* 0x009896800000895d */ /* 0x004fea0003900000 */
[----:B------:R-:W2:Y:S02]  /*a190*/  @!P0 SYNCS.PHASECHK.TRANS64 P0, [R3+URZ], R0 ;  /* 0x00000000030085a7 */ /* 0x000ea4000800007f */
[----:B--2---:R-:W-:Y:S05]  /*a1a0*/  @!P0 BRA `(.L_x_213) ;  /* 0xfffffffc00f08947 */ /* 0x004fea000383ffff */
.L_x_190:
[----:B------:R-:W-:Y:S05]  /*a1b0*/  BSYNC B0 ;  /* 0x0000000000007941 */ /* 0x000fea0003800000 */
.L_x_189:
[----:B------:R-:W-:Y:S05]  /*a1c0*/  EXIT ;  /* 0x000000000000794d */ /* 0x000fea0003800000 */
.L_x_22:
[----:B-1----:R-:W-:-:S04]  /*a1d0*/  IMAD.U32 R13, RZ, RZ, UR7 ;  /* 0x00000007ff0d7e24 */ /* 0x002fc8000f8e00ff */
[----:B------:R1:W4:Y:S03]  /*a1e0*/  SYNCS.PHASECHK.TRANS64.TRYWAIT P0, [R13+URZ], R12 ;  /* 0x0000000c0d0075a7 */ /* 0x000326000800017f */
[----:B----4-:R-:W-:Y:S05]  /*a1f0*/  @!P0 NANOSLEEP.SYNCS 0x989680 ;  /* 0x009896800000895d */ /* 0x010fea0003900000 */
[----:B------:R-:W4:Y:S02]  /*a200*/  @!P0 SYNCS.PHASECHK.TRANS64 P0, [R13+URZ], R12 ;  /* 0x0000000c0d0085a7 */ /* 0x000f24000800007f */
[----:B----4-:R-:W-:Y:S05]  /*a210*/  @!P0 BRA `(.L_x_22) ;  /* 0xfffffffc00ec8947 */ /* 0x010fea000383ffff */
[----:B------:R-:W-:Y:S05]  /*a220*/  BRA `(.L_x_21) ;  /* 0xffffff7800187947 */ /* 0x000fea000383ffff */
.L_x_28:
[----:B-1----:R-:W-:-:S04]  /*a230*/  IMAD.U32 R15, RZ, RZ, UR12 ;  /* 0x0000000cff0f7e24 */ /* 0x002fc8000f8e00ff */
[----:B------:R1:W4:Y:S03]  /*a240*/  SYNCS.PHASECHK.TRANS64.TRYWAIT P0, [R15+URZ], R14 ;  /* 0x0000000e0f0075a7 */ /* 0x000326000800017f */
[----:B----4-:R-:W-:Y:S05]  /*a250*/  @!P0 NANOSLEEP.SYNCS 0x989680 ;  /* 0x009896800000895d */ /* 0x010fea0003900000 */
[----:B------:R-:W4:Y:S02]  /*a260*/  @!P0 SYNCS.PHASECHK.TRANS64 P0, [R15+URZ], R14 ;  /* 0x0000000e0f0085a7 */ /* 0x000f24000800007f */
[----:B----4-:R-:W-:Y:S05]  /*a270*/  @!P0 BRA `(.L_x_28) ;  /* 0xfffffffc00ec8947 */ /* 0x010fea000383ffff */
[----:B------:R-:W-:Y:S05]  /*a280*/  BRA `(.L_x_27) ;  /* 0xffffff8000547947 */ /* 0x000fea000383ffff */
.L_x_177:
[----:B------:R-:W-:Y:S01]  /*a290*/  BSSY B1, `(.L_x_214) ;  /* 0x0000006000017945 */ /* 0x000fe20003800000 */
[----:B------:R-:W-:-:S07]  /*a2a0*/  IMAD.MOV.U32 R7, RZ, RZ, -0x1 ;  /* 0xffffffffff077424 */ /* 0x000fce00078e00ff */
[----:B------:R-:W-:Y:S05]  /*a2b0*/  WARPSYNC.COLLECTIVE R7, `(.L_x_215) ;  /* 0x00000000070c7348 */ /* 0x000fea0003c00000 */
[----:B------:R-:W-:Y:S02]  /*a2c0*/  ELECT P0, UR62, PT ;  /* 0x00000000003e782f */ /* 0x000fe40003800000 */
[----:B------:R-:W-:Y:S01]  /*a2d0*/  MOV R7, UR62 ;  /* 0x0000003e00077c02 */ /* 0x000fe20008000f00 */
[----:B------:R-:W-:Y:S10]  /*a2e0*/  ENDCOLLECTIVE ;  /* 0x000000000000791b */ /* 0x000ff40003800000 */
.L_x_215:
[----:B------:R-:W-:Y:S05]  /*a2f0*/  BSYNC B1 ;  /* 0x0000000000017941 */ /* 0x000fea0003800000 */
.L_x_214:
[----:B------:R-:W-:Y:S05]  /*a300*/  BRA `(.L_x_216) ;  /* 0xffffffe400b87947 */ /* 0x000fea000383ffff */
.L_x_180:
[----:B0-----:R0:W1:Y:S02]  /*a310*/  SYNCS.PHASECHK.TRANS64.TRYWAIT P0, [R21+URZ+0xb0], R8 ;  /* 0x0000b008150075a7 */ /* 0x001064000800017f */
[----:B-1----:R-:W-:Y:S05]  /*a320*/  @!P0 NANOSLEEP.SYNCS 0x989680 ;  /* 0x009896800000895d */ /* 0x002fea0003900000 */
[----:B------:R-:W1:Y:S02]  /*a330*/  @!P0 SYNCS.PHASECHK.TRANS64 P0, [R21+URZ+0xb0], R8 ;  /* 0x0000b008150085a7 */ /* 0x000e64000800007f */
[----:B-1----:R-:W-:Y:S05]  /*a340*/  @!P0 BRA `(.L_x_180) ;  /* 0xfffffffc00f08947 */ /* 0x002fea000383ffff */
[----:B------:R-:W-:Y:S05]  /*a350*/  BRA `(.L_x_217) ;  /* 0xffffffe400f07947 */ /* 0x000fea000383ffff */
.L_x_188:
[----:B------:R-:W-:Y:S01]  /*a360*/  BSSY B0, `(.L_x_218) ;  /* 0x0000006000007945 */ /* 0x000fe20003800000 */
[----:B------:R-:W-:-:S07]  /*a370*/  IMAD.MOV.U32 R7, RZ, RZ, -0x1 ;  /* 0xffffffffff077424 */ /* 0x000fce00078e00ff */
[----:B------:R-:W-:Y:S05]  /*a380*/  WARPSYNC.COLLECTIVE R7, `(.L_x_219) ;  /* 0x00000000070c7348 */ /* 0x000fea0003c00000 */
[----:B------:R-:W-:Y:S02]  /*a390*/  ELECT P0, UR62, PT ;  /* 0x00000000003e782f */ /* 0x000fe40003800000 */
[----:B------:R-:W-:Y:S01]  /*a3a0*/  MOV R7, UR62 ;  /* 0x0000003e00077c02 */ /* 0x000fe20008000f00 */
[----:B------:R-:W-:Y:S10]  /*a3b0*/  ENDCOLLECTIVE ;  /* 0x000000000000791b */ /* 0x000ff40003800000 */
.L_x_219:
[----:B------:R-:W-:Y:S05]  /*a3c0*/  BSYNC B0 ;  /* 0x0000000000007941 */ /* 0x000fea0003800000 */
.L_x_218:
[----:B------:R-:W-:Y:S05]  /*a3d0*/  BRA `(.L_x_220) ;  /* 0xfffffff000407947 */ /* 0x000fea000383ffff */
.L_x_192:
[----:B0-----:R0:W1:Y:S02]  /*a3e0*/  SYNCS.PHASECHK.TRANS64.TRYWAIT P0, [R6+URZ], R3 ;  /* 0x00000003060075a7 */ /* 0x001064000800017f */
[----:B-1----:R-:W-:Y:S05]  /*a3f0*/  @!P0 NANOSLEEP.SYNCS 0x989680 ;  /* 0x009896800000895d */ /* 0x002fea0003900000 */
[----:B------:R-:W1:Y:S02]  /*a400*/  @!P0 SYNCS.PHASECHK.TRANS64 P0, [R6+URZ], R3 ;  /* 0x00000003060085a7 */ /* 0x000e64000800007f */
[----:B-1----:R-:W-:Y:S05]  /*a410*/  @!P0 BRA `(.L_x_192) ;  /* 0xfffffffc00f08947 */ /* 0x002fea000383ffff */
[----:B------:R-:W-:Y:S05]  /*a420*/  BRA `(.L_x_221) ;  /* 0xfffffff000807947 */ /* 0x000fea000383ffff */
.L_x_193:
[----:B0-----:R0:W1:Y:S02]  /*a430*/  SYNCS.PHASECHK.TRANS64.TRYWAIT P0, [R7+URZ], R4 ;  /* 0x00000004070075a7 */ /* 0x001064000800017f */
[----:B-1----:R-:W-:Y:S05]  /*a440*/  @!P0 NANOSLEEP.SYNCS 0x989680 ;  /* 0x009896800000895d */ /* 0x002fea0003900000 */
[----:B------:R-:W1:Y:S02]  /*a450*/  @!P0 SYNCS.PHASECHK.TRANS64 P0, [R7+URZ], R4 ;  /* 0x00000004070085a7 */ /* 0x000e64000800007f */
[----:B-1----:R-:W-:Y:S05]  /*a460*/  @!P0 BRA `(.L_x_193) ;  /* 0xfffffffc00f08947 */ /* 0x002fea000383ffff */
[----:B------:R-:W-:Y:S05]  /*a470*/  BRA `(.L_x_222) ;  /* 0xfffffff000907947 */ /* 0x000fea000383ffff */
.L_x_194:
[----:B0-----:R0:W1:Y:S02]  /*a480*/  SYNCS.PHASECHK.TRANS64.TRYWAIT P0, [R6+URZ], R5 ;  /* 0x00000005060075a7 */ /* 0x001064000800017f */
[----:B-1----:R-:W-:Y:S05]  /*a490*/  @!P0 NANOSLEEP.SYNCS 0x989680 ;  /* 0x009896800000895d */ /* 0x002fea0003900000 */
[----:B------:R-:W1:Y:S02]  /*a4a0*/  @!P0 SYNCS.PHASECHK.TRANS64 P0, [R6+URZ], R5 ;  /* 0x00000005060085a7 */ /* 0x000e64000800007f */
[----:B-1----:R-:W-:Y:S05]  /*a4b0*/  @!P0 BRA `(.L_x_194) ;  /* 0xfffffffc00f08947 */ /* 0x002fea000383ffff */
[----:B------:R-:W-:Y:S05]  /*a4c0*/  BRA `(.L_x_223) ;  /* 0xfffffff000a07947 */ /* 0x000fea000383ffff */
.L_x_195:
[----:B0-----:R0:W1:Y:S02]  /*a4d0*/  SYNCS.PHASECHK.TRANS64.TRYWAIT P0, [R9+URZ], R4 ;  /* 0x00000004090075a7 */ /* 0x001064000800017f */
[----:B-1----:R-:W-:Y:S05]  /*a4e0*/  @!P0 NANOSLEEP.SYNCS 0x989680 ;  /* 0x009896800000895d */ /* 0x002fea0003900000 */
[----:B------:R-:W1:Y:S02]  /*a4f0*/  @!P0 SYNCS.PHASECHK.TRANS64 P0, [R9+URZ], R4 ;  /* 0x00000004090085a7 */ /* 0x000e64000800007f */
[----:B-1----:R-:W-:Y:S05]  /*a500*/  @!P0 BRA `(.L_x_195) ;  /* 0xfffffffc00f08947 */ /* 0x002fea000383ffff */
[----:B------:R-:W-:Y:S05]  /*a510*/  BRA `(.L_x_224) ;  /* 0xfffffff000b07947 */ /* 0x000fea000383ffff */
.L_x_196:
[----:B0-----:R0:W1:Y:S02]  /*a520*/  SYNCS.PHASECHK.TRANS64.TRYWAIT P0, [R6+URZ], R5 ;  /* 0x00000005060075a7 */ /* 0x001064000800017f */
[----:B-1----:R-:W-:Y:S05]  /*a530*/  @!P0 NANOSLEEP.SYNCS 0x989680 ;  /* 0x009896800000895d */ /* 0x002fea0003900000 */
[----:B------:R-:W1:Y:S02]  /*a540*/  @!P0 SYNCS.PHASECHK.TRANS64 P0, [R6+URZ], R5 ;  /* 0x00000005060085a7 */ /* 0x000e64000800007f */
[----:B-1----:R-:W-:Y:S05]  /*a550*/  @!P0 BRA `(.L_x_196) ;  /* 0xfffffffc00f08947 */ /* 0x002fea000383ffff */
[----:B------:R-:W-:Y:S05]  /*a560*/  BRA `(.L_x_225) ;  /* 0xfffffff000c07947 */ /* 0x000fea000383ffff */
.L_x_197:
[----:B0-----:R0:W1:Y:S02]  /*a570*/  SYNCS.PHASECHK.TRANS64.TRYWAIT P0, [R9+URZ], R4 ;  /* 0x00000004090075a7 */ /* 0x001064000800017f */
[----:B-1----:R-:W-:Y:S05]  /*a580*/  @!P0 NANOSLEEP.SYNCS 0x989680 ;  /* 0x009896800000895d */ /* 0x002fea0003900000 */
[----:B------:R-:W1:Y:S02]  /*a590*/  @!P0 SYNCS.PHASECHK.TRANS64 P0, [R9+URZ], R4 ;  /* 0x00000004090085a7 */ /* 0x000e64000800007f */
[----:B-1----:R-:W-:Y:S05]  /*a5a0*/  @!P0 BRA `(.L_x_197) ;  /* 0xfffffffc00f08947 */ /* 0x002fea000383ffff */
[----:B------:R-:W-:Y:S05]  /*a5b0*/  BRA `(.L_x_226) ;  /* 0xfffffff000d07947 */ /* 0x000fea000383ffff */
.L_x_198:
[----:B0-----:R0:W1:Y:S02]  /*a5c0*/  SYNCS.PHASECHK.TRANS64.TRYWAIT P0, [R6+URZ], R5 ;  /* 0x00000005060075a7 */ /* 0x001064000800017f */
[----:B-1----:R-:W-:Y:S05]  /*a5d0*/  @!P0 NANOSLEEP.SYNCS 0x989680 ;  /* 0x009896800000895d */ /* 0x002fea0003900000 */
[----:B------:R-:W1:Y:S02]  /*a5e0*/  @!P0 SYNCS.PHASECHK.TRANS64 P0, [R6+URZ], R5 ;  /* 0x00000005060085a7 */ /* 0x000e64000800007f */
[----:B-1----:R-:W-:Y:S05]  /*a5f0*/  @!P0 BRA `(.L_x_198) ;  /* 0xfffffffc00f08947 */ /* 0x002fea000383ffff */
[----:B------:R-:W-:Y:S05]  /*a600*/  BRA `(.L_x_227) ;  /* 0xfffffff000e07947 */ /* 0x000fea000383ffff */
.L_x_199:
[----:B0-----:R0:W1:Y:S02]  /*a610*/  SYNCS.PHASECHK.TRANS64.TRYWAIT P0, [R9+URZ], R4 ;  /* 0x00000004090075a7 */ /* 0x001064000800017f */
[----:B-1----:R-:W-:Y:S05]  /*a620*/  @!P0 NANOSLEEP.SYNCS 0x989680 ;  /* 0x009896800000895d */ /* 0x002fea0003900000 */
[----:B------:R-:W1:Y:S02]  /*a630*/  @!P0 SYNCS.PHASECHK.TRANS64 P0, [R9+URZ], R4 ;  /* 0x00000004090085a7 */ /* 0x000e64000800007f */
[----:B-1----:R-:W-:Y:S05]  /*a640*/  @!P0 BRA `(.L_x_199) ;  /* 0xfffffffc00f08947 */ /* 0x002fea000383ffff */
[----:B------:R-:W-:Y:S05]  /*a650*/  BRA `(.L_x_228) ;  /* 0xfffffff000f07947 */ /* 0x000fea000383ffff */
.L_x_200:
[----:B0-----:R0:W1:Y:S02]  /*a660*/  SYNCS.PHASECHK.TRANS64.TRYWAIT P0, [R6+URZ], R5 ;  /* 0x00000005060075a7 */ /* 0x001064000800017f */
[----:B-1----:R-:W-:Y:S05]  /*a670*/  @!P0 NANOSLEEP.SYNCS 0x989680 ;  /* 0x009896800000895d */ /* 0x002fea0003900000 */
[----:B------:R-:W1:Y:S02]  /*a680*/  @!P0 SYNCS.PHASECHK.TRANS64 P0, [R6+URZ], R5 ;  /* 0x00000005060085a7 */ /* 0x000e64000800007f */
[----:B-1----:R-:W-:Y:S05]  /*a690*/  @!P0 BRA `(.L_x_200) ;  /* 0xfffffffc00f08947 */ /* 0x002fea000383ffff */
[----:B------:R-:W-:Y:S05]  /*a6a0*/  BRA `(.L_x_229) ;  /* 0xfffffff400007947 */ /* 0x000fea000383ffff */
.L_x_201:
[----:B0-----:R0:W1:Y:S02]  /*a6b0*/  SYNCS.PHASECHK.TRANS64.TRYWAIT P0, [R9+URZ], R4 ;  /* 0x00000004090075a7 */ /* 0x001064000800017f */
[----:B-1----:R-:W-:Y:S05]  /*a6c0*/  @!P0 NANOSLEEP.SYNCS 0x989680 ;  /* 0x009896800000895d */ /* 0x002fea0003900000 */
[----:B------:R-:W1:Y:S02]  /*a6d0*/  @!P0 SYNCS.PHASECHK.TRANS64 P0, [R9+URZ], R4 ;  /* 0x00000004090085a7 */ /* 0x000e64000800007f */
[----:B-1----:R-:W-:Y:S05]  /*a6e0*/  @!P0 BRA `(.L_x_201) ;  /* 0xfffffffc00f08947 */ /* 0x002fea000383ffff */
[----:B------:R-:W-:Y:S05]  /*a6f0*/  BRA `(.L_x_230) ;  /* 0xfffffff400107947 */ /* 0x000fea000383ffff */
.L_x_202:
[----:B0-----:R0:W1:Y:S02]  /*a700*/  SYNCS.PHASECHK.TRANS64.TRYWAIT P0, [R6+URZ], R5 ;  /* 0x00000005060075a7 */ /* 0x001064000800017f */
[----:B-1----:R-:W-:Y:S05]  /*a710*/  @!P0 NANOSLEEP.SYNCS 0x989680 ;  /* 0x009896800000895d */ /* 0x002fea0003900000 */
[----:B------:R-:W1:Y:S02]  /*a720*/  @!P0 SYNCS.PHASECHK.TRANS64 P0, [R6+URZ], R5 ;  /* 0x00000005060085a7 */ /* 0x000e64000800007f */
[----:B-1----:R-:W-:Y:S05]  /*a730*/  @!P0 BRA `(.L_x_202) ;  /* 0xfffffffc00f08947 */ /* 0x002fea000383ffff */
[----:B------:R-:W-:Y:S05]  /*a740*/  BRA `(.L_x_231) ;  /* 0xfffffff400207947 */ /* 0x000fea000383ffff */
.L_x_203:
[----:B0-----:R0:W1:Y:S02]  /*a750*/  SYNCS.PHASECHK.TRANS64.TRYWAIT P0, [R9+URZ], R4 ;  /* 0x00000004090075a7 */ /* 0x001064000800017f */
[----:B-1----:R-:W-:Y:S05]  /*a760*/  @!P0 NANOSLEEP.SYNCS 0x989680 ;  /* 0x009896800000895d */ /* 0x002fea0003900000 */
[----:B------:R-:W1:Y:S02]  /*a770*/  @!P0 SYNCS.PHASECHK.TRANS64 P0, [R9+URZ], R4 ;  /* 0x00000004090085a7 */ /* 0x000e64000800007f */
[----:B-1----:R-:W-:Y:S05]  /*a780*/  @!P0 BRA `(.L_x_203) ;  /* 0xfffffffc00f08947 */ /* 0x002fea000383ffff */
[----:B------:R-:W-:Y:S05]  /*a790*/  BRA `(.L_x_232) ;  /* 0xfffffff400307947 */ /* 0x000fea000383ffff */
.L_x_204:
[----:B0-----:R0:W1:Y:S02]  /*a7a0*/  SYNCS.PHASECHK.TRANS64.TRYWAIT P0, [R6+URZ], R5 ;  /* 0x00000005060075a7 */ /* 0x001064000800017f */
[----:B-1----:R-:W-:Y:S05]  /*a7b0*/  @!P0 NANOSLEEP.SYNCS 0x989680 ;  /* 0x009896800000895d */ /* 0x002fea0003900000 */
[----:B------:R-:W1:Y:S02]  /*a7c0*/  @!P0 SYNCS.PHASECHK.TRANS64 P0, [R6+URZ], R5 ;  /* 0x00000005060085a7 */ /* 0x000e64000800007f */
[----:B-1----:R-:W-:Y:S05]  /*a7d0*/  @!P0 BRA `(.L_x_204) ;  /* 0xfffffffc00f08947 */ /* 0x002fea000383ffff */
[----:B------:R-:W-:Y:S05]  /*a7e0*/  BRA `(.L_x_233) ;  /* 0xfffffff400407947 */ /* 0x000fea000383ffff */
.L_x_205:
[----:B0-----:R0:W1:Y:S02]  /*a7f0*/  SYNCS.PHASECHK.TRANS64.TRYWAIT P0, [R9+URZ], R4 ;  /* 0x00000004090075a7 */ /* 0x001064000800017f */
[----:B-1----:R-:W-:Y:S05]  /*a800*/  @!P0 NANOSLEEP.SYNCS 0x989680 ;  /* 0x009896800000895d */ /* 0x002fea0003900000 */
[----:B------:R-:W1:Y:S02]  /*a810*/  @!P0 SYNCS.PHASECHK.TRANS64 P0, [R9+URZ], R4 ;  /* 0x00000004090085a7 */ /* 0x000e64000800007f */
[----:B-1----:R-:W-:Y:S05]  /*a820*/  @!P0 BRA `(.L_x_205) ;  /* 0xfffffffc00f08947 */ /* 0x002fea000383ffff */
[----:B------:R-:W-:Y:S05]  /*a830*/  BRA `(.L_x_234) ;  /* 0xfffffff400507947 */ /* 0x000fea000383ffff */
.L_x_206:
[----:B0-----:R0:W1:Y:S02]  /*a840*/  SYNCS.PHASECHK.TRANS64.TRYWAIT P0, [R6+URZ], R5 ;  /* 0x00000005060075a7 */ /* 0x001064000800017f */
[----:B-1----:R-:W-:Y:S05]  /*a850*/  @!P0 NANOSLEEP.SYNCS 0x989680 ;  /* 0x009896800000895d */ /* 0x002fea0003900000 */
[----:B------:R-:W1:Y:S02]  /*a860*/  @!P0 SYNCS.PHASECHK.TRANS64 P0, [R6+URZ], R5 ;  /* 0x00000005060085a7 */ /* 0x000e64000800007f */
[----:B-1----:R-:W-:Y:S05]  /*a870*/  @!P0 BRA `(.L_x_206) ;  /* 0xfffffffc00f08947 */ /* 0x002fea000383ffff */
[----:B------:R-:W-:Y:S05]  /*a880*/  BRA `(.L_x_235) ;  /* 0xfffffff400607947 */ /* 0x000fea000383ffff */
.L_x_207:
[----:B0-----:R0:W1:Y:S02]  /*a890*/  SYNCS.PHASECHK.TRANS64.TRYWAIT P0, [R9+URZ], R4 ;  /* 0x00000004090075a7 */ /* 0x001064000800017f */
[----:B-1----:R-:W-:Y:S05]  /*a8a0*/  @!P0 NANOSLEEP.SYNCS 0x989680 ;  /* 0x009896800000895d */ /* 0x002fea0003900000 */
[----:B------:R-:W1:Y:S02]  /*a8b0*/  @!P0 SYNCS.PHASECHK.TRANS64 P0, [R9+URZ], R4 ;  /* 0x00000004090085a7 */ /* 0x000e64000800007f */
[----:B-1----:R-:W-:Y:S05]  /*a8c0*/  @!P0 BRA `(.L_x_207) ;  /* 0xfffffffc00f08947 */ /* 0x002fea000383ffff */
[----:B------:R-:W-:Y:S05]  /*a8d0*/  BRA `(.L_x_236) ;  /* 0xfffffff400707947 */ /* 0x000fea000383ffff */
.L_x_208:
[----:B0-----:R0:W1:Y:S02]  /*a8e0*/  SYNCS.PHASECHK.TRANS64.TRYWAIT P0, [R6+URZ], R5 ;  /* 0x00000005060075a7 */ /* 0x001064000800017f */
[----:B-1----:R-:W-:Y:S05]  /*a8f0*/  @!P0 NANOSLEEP.SYNCS 0x989680 ;  /* 0x009896800000895d */ /* 0x002fea0003900000 */
[----:B------:R-:W1:Y:S02]  /*a900*/  @!P0 SYNCS.PHASECHK.TRANS64 P0, [R6+URZ], R5 ;  /* 0x00000005060085a7 */ /* 0x000e64000800007f */
[----:B-1----:R-:W-:Y:S05]  /*a910*/  @!P0 BRA `(.L_x_208) ;  /* 0xfffffffc00f08947 */ /* 0x002fea000383ffff */
[----:B------:R-:W-:Y:S05]  /*a920*/  BRA `(.L_x_237) ;  /* 0xfffffff400807947 */ /* 0x000fea000383ffff */
.L_x_209:
[----:B0-----:R0:W1:Y:S02]  /*a930*/  SYNCS.PHASECHK.TRANS64.TRYWAIT P0, [R9+URZ], R4 ;  /* 0x00000004090075a7 */ /* 0x001064000800017f */
[----:B-1----:R-:W-:Y:S05]  /*a940*/  @!P0 NANOSLEEP.SYNCS 0x989680 ;  /* 0x009896800000895d */ /* 0x002fea0003900000 */
[----:B------:R-:W1:Y:S02]  /*a950*/  @!P0 SYNCS.PHASECHK.TRANS64 P0, [R9+URZ], R4 ;  /* 0x00000004090085a7 */ /* 0x000e64000800007f */
[----:B-1----:R-:W-:Y:S05]  /*a960*/  @!P0 BRA `(.L_x_209) ;  /* 0xfffffffc00f08947 */ /* 0x002fea000383ffff */
[----:B------:R-:W-:Y:S05]  /*a970*/  BRA `(.L_x_238) ;  /* 0xfffffff400907947 */ /* 0x000fea000383ffff */
.L_x_210:
[----:B0-----:R0:W1:Y:S02]  /*a980*/  SYNCS.PHASECHK.TRANS64.TRYWAIT P0, [R6+URZ], R5 ;  /* 0x00000005060075a7 */ /* 0x001064000800017f */
[----:B-1----:R-:W-:Y:S05]  /*a990*/  @!P0 NANOSLEEP.SYNCS 0x989680 ;  /* 0x009896800000895d */ /* 0x002fea0003900000 */
[----:B------:R-:W1:Y:S02]  /*a9a0*/  @!P0 SYNCS.PHASECHK.TRANS64 P0, [R6+URZ], R5 ;  /* 0x00000005060085a7 */ /* 0x000e64000800007f */
[----:B-1----:R-:W-:Y:S05]  /*a9b0*/  @!P0 BRA `(.L_x_210) ;  /* 0xfffffffc00f08947 */ /* 0x002fea000383ffff */
[----:B------:R-:W-:Y:S05]  /*a9c0*/  BRA `(.L_x_239) ;  /* 0xfffffff400a07947 */ /* 0x000fea000383ffff */
.L_x_211:
[----:B0-----:R0:W1:Y:S02]  /*a9d0*/  SYNCS.PHASECHK.TRANS64.TRYWAIT P0, [R9+URZ], R4 ;  /* 0x00000004090075a7 */ /* 0x001064000800017f */
[----:B-1----:R-:W-:Y:S05]  /*a9e0*/  @!P0 NANOSLEEP.SYNCS 0x989680 ;  /* 0x009896800000895d */ /* 0x002fea0003900000 */
[----:B------:R-:W1:Y:S02]  /*a9f0*/  @!P0 SYNCS.PHASECHK.TRANS64 P0, [R9+URZ], R4 ;  /* 0x00000004090085a7 */ /* 0x000e64000800007f */
[----:B-1----:R-:W-:Y:S05]  /*aa00*/  @!P0 BRA `(.L_x_211) ;  /* 0xfffffffc00f08947 */ /* 0x002fea000383ffff */
[----:B------:R-:W-:Y:S05]  /*aa10*/  BRA `(.L_x_240) ;  /* 0xfffffff400b07947 */ /* 0x000fea000383ffff */
.L_x_212:
[----:B0-----:R0:W1:Y:S02]  /*aa20*/  SYNCS.PHASECHK.TRANS64.TRYWAIT P0, [R6+URZ], R5 ;  /* 0x00000005060075a7 */ /* 0x001064000800017f */
[----:B-1----:R-:W-:Y:S05]  /*aa30*/  @!P0 NANOSLEEP.SYNCS 0x989680 ;  /* 0x009896800000895d */ /* 0x002fea0003900000 */
[----:B------:R-:W1:Y:S02]  /*aa40*/  @!P0 SYNCS.PHASECHK.TRANS64 P0, [R6+URZ], R5 ;  /* 0x00000005060085a7 */ /* 0x000e64000800007f */
[----:B-1----:R-:W-:Y:S05]  /*aa50*/  @!P0 BRA `(.L_x_212) ;  /* 0xfffffffc00f08947 */ /* 0x002fea000383ffff */
[----:B------:R-:W-:Y:S05]  /*aa60*/  BRA `(.L_x_241) ;  /* 0xfffffff400b87947 */ /* 0x000fea000383ffff */
.L_x_242:
[----:B------:R-:W-:-:S00]  /*aa70*/  BRA `(.L_x_242) ;  /* 0xfffffffc00fc7947 */ /* 0x000fc0000383ffff */
[----:B------:R-:W-:-:S00]  /*aa80*/  NOP ;  /* 0x0000000000007918 */ /* 0x000fc00000000000 */
[----:B------:R-:W-:-:S00]  /*aa90*/  NOP ;  /* 0x0000000000007918 */ /* 0x000fc00000000000 */
[----:B------:R-:W-:-:S00]  /*aaa0*/  NOP ;  /* 0x0000000000007918 */ /* 0x000fc00000000000 */
[----:B------:R-:W-:-:S00]  /*aab0*/  NOP ;  /* 0x0000000000007918 */ /* 0x000fc00000000000 */
[----:B------:R-:W-:-:S00]  /*aac0*/  NOP ;  /* 0x0000000000007918 */ /* 0x000fc00000000000 */
[----:B------:R-:W-:-:S00]  /*aad0*/  NOP ;  /* 0x0000000000007918 */ /* 0x000fc00000000000 */
[----:B------:R-:W-:-:S00]  /*aae0*/  NOP ;  /* 0x0000000000007918 */ /* 0x000fc00000000000 */
[----:B------:R-:W-:-:S00]  /*aaf0*/  NOP ;  /* 0x0000000000007918 */ /* 0x000fc00000000000 */
.L_x_243:


//--------------------- .nv.shared._ZN7cutlass13device_kernelINS_4gemm6kernel13GemmUniversalIN4cute5tupleIJiiiiEEENS1_10collective13CollectiveMmaINS1_37MainloopSm90TmaGmmaWarpSpecializedFP8ILi22ENS5_IJNS4_1CILi2EEENSA_ILi1EEESC_EEENS1_35KernelTmaWarpSpecializedCooperativeEEENS5_IJNSA_ILi256EEENSA_ILi64EEENSA_ILi32EEEEEENS_12float_e4m3_tENS5_IJlSC_lEEESK_SL_NS4_8TiledMMAINS4_8MMA_AtomIJNS4_4SM904GMMA30MMA_64x64x32_F32E4M3E4M3_SS_TNILNSP_7ScaleInE1ELSR_1EEEEEENS4_6LayoutISD_NS5_IJSC_NSA_ILi0EEESV_EEEEENS5_IJNS4_10UnderscoreESY_SY_EEEEENS4_13SM90_TMA_LOADENS4_14ComposedLayoutINS4_7SwizzleILi1ELi4ELi3EEENS4_18smem_ptr_flag_bitsILi8EEENSU_INS5_IJNSA_ILi8EEESI_EEENS5_IJSI_SC_EEEEEEEvNS4_8identityENS4_23SM90_TMA_LOAD_MULTICASTES1B_vS1C_EENS_8epilogue10collective6detail29Sm90TmaWarpSpecializedAdapterINS1G_15DefaultEpilogueISK_SL_SL_NS1F_6thread17LinearCombinationISK_Li1EffLNS1K_9ScaleType4KindE0ELNS_15FloatRoundStyleE2ESK_EENS1_15EpilogueDefaultEEEEEvvEEEEvNT_6ParamsE --------------------------
	.section	.nv.shared._ZN7cutlass13device_kernelINS_4gemm6kernel13GemmUniversalIN4cute5tupleIJiiiiEEENS1_10collective13CollectiveMmaINS1_37MainloopSm90TmaGmmaWarpSpecializedFP8ILi22ENS5_IJNS4_1CILi2EEENSA_ILi1EEESC_EEENS1_35KernelTmaWarpSpecializedCooperativeEEENS5_IJNSA_ILi256EEENSA_ILi64EEENSA_ILi32EEEEEENS_12float_e4m3_tENS5_IJlSC_lEEESK_SL_NS4_8TiledMMAINS4_8MMA_AtomIJNS4_4SM904GMMA30MMA_64x64x32_F32E4M3E4M3_SS_TNILNSP_7ScaleInE1ELSR_1EEEEEENS4_6LayoutISD_NS5_IJSC_NSA_ILi0EEESV_EEEEENS5_IJNS4_10UnderscoreESY_SY_EEEEENS4_13SM90_TMA_LOADENS4_14ComposedLayoutINS4_7SwizzleILi1ELi4ELi3EEENS4_18smem_ptr_flag_bitsILi8EEENSU_INS5_IJNSA_ILi8EEESI_EEENS5_IJSI_SC_EEEEEEEvNS4_8identityENS4_23SM90_TMA_LOAD_MULTICASTES1B_vS1C_EENS_8epilogue10collective6detail29Sm90TmaWarpSpecializedAdapterINS1G_15DefaultEpilogueISK_SL_SL_NS1F_6thread17LinearCombinationISK_Li1EffLNS1K_9ScaleType4KindE0ELNS_15FloatRoundStyleE2ESK_EENS1_15EpilogueDefaultEEEEEvvEEEEvNT_6ParamsE,"aw",@nobits
	.sectionflags	@""
	.align	16
	.zero		1024


//--------------------- .nv.shared.reserved.0     --------------------------
	.section	.nv.shared.reserved.0,"aw",@nobits
	.weak		__nv_reservedSMEM_offset_0_alias
	.size		__nv_reservedSMEM_offset_0_alias, 0, 0
	.other		__nv_reservedSMEM_offset_0_alias,@"STO_CUDA_RESERVED_SHARED STV_DEFAULT"
__nv_reservedSMEM_offset_0_alias:
	.zero		0


//--------------------- .nv.global                --------------------------
	.section	.nv.global,"aw",@nobits
.nv.global:
	.type		_ZN39_INTERNAL_5eaa02c0_4_k_cu_a40e0ca3_82664cute1_E,@object
	.size		_ZN39_INTERNAL_5eaa02c0_4_k_cu_a40e0ca3_82664cute1_E,(_ZN39_INTERNAL_5eaa02c0_4_k_cu_a40e0ca3_82664cuda3std3__45__cpo6cbeginE - _ZN39_INTERNAL_5eaa02c0_4_k_cu_a40e0ca3_82664cute1_E)
_ZN39_INTERNAL_5eaa02c0_4_k_cu_a40e0ca3_82664cute1_E:
	.zero		1
	.type		_ZN39_INTERNAL_5eaa02c0_4_k_cu_a40e0ca3_82664cuda3std3__45__cpo6cbeginE,@object
	.size		_ZN39_INTERNAL_5eaa02c0_4_k_cu_a40e0ca3_82664cuda3std3__45__cpo6cbeginE,(_ZN39_INTERNAL_5eaa02c0_4_k_cu_a40e0ca3_82664cuda3std3__48in_placeE - _ZN39_INTERNAL_5eaa02c0_4_k_cu_a40e0ca3_82664cuda3std3__45__cpo6cbeginE)
_ZN39_INTERNAL_5eaa02c0_4_k_cu_a40e0ca3_82664cuda3std3__45__cpo6cbeginE:
	.zero		1
	.type		_ZN39_INTERNAL_5eaa02c0_4_k_cu_a40e0ca3_82664cuda3std3__48in_placeE,@object
	.size		_ZN39_INTERNAL_5eaa02c0_4_k_cu_a40e0ca3_82664cuda3std3__48in_placeE,(_ZN39_INTERNAL_5eaa02c0_4_k_cu_a40e0ca3_82664cuda3std6ranges3__45__cpo9iter_moveE - _ZN39_INTERNAL_5eaa02c0_4_k_cu_a40e0ca3_82664cuda3std3__48in_placeE)
_ZN39_INTERNAL_5eaa02c0_4_k_cu_a40e0ca3_82664cuda3std3__48in_placeE:
	.zero		1
	.type		_ZN39_INTERNAL_5eaa02c0_4_k_cu_a40e0ca3_82664cuda3std6ranges3__45__cpo9iter_moveE,@object
	.size		_ZN39_INTERNAL_5eaa02c0_4_k_cu_a40e0ca3_82664cuda3std6ranges3__45__cpo9iter_moveE,(_ZN39_INTERNAL_5eaa02c0_4_k_cu_a40e0ca3_82664cuda3std3__45__cpo5beginE - _ZN39_INTERNAL_5eaa02c0_4_k_cu_a40e0ca3_82664cuda3std6ranges3__45__cpo9iter_moveE)
_ZN39_INTERNAL_5eaa02c0_4_k_cu_a40e0ca3_82664cuda3std6ranges3__45__cpo9iter_moveE:
	.zero		1
	.type		_ZN39_INTERNAL_5eaa02c0_4_k_cu_a40e0ca3_82664cuda3std3__45__cpo5beginE,@object
	.size		_ZN39_INTERNAL_5eaa02c0_4_k_cu_a40e0ca3_82664cuda3std3__45__cpo5beginE,(_ZN39_INTERNAL_5eaa02c0_4_k_cu_a40e0ca3_82664cuda3std3__441_GLOBAL__N__5eaa02c0_4_k_cu_a40e0ca3_82666ignoreE - _ZN39_INTERNAL_5eaa02c0_4_k_cu_a40e0ca3_82664cuda3std3__45__cpo5beginE)
_ZN39_INTERNAL_5eaa02c0_4_k_cu_a40e0ca3_82664cuda3std3__45__cpo5beginE:
	.zero		1
	.type		_ZN39_INTERNAL_5eaa02c0_4_k_cu_a40e0ca3_82664cuda3std3__441_GLOBAL__N__5eaa02c0_4_k_cu_a40e0ca3_82666ignoreE,@object
	.size		_ZN39_INTERNAL_5eaa02c0_4_k_cu_a40e0ca3_82664cuda3std3__441_GLOBAL__N__5eaa02c0_4_k_cu_a40e0ca3_82666ignoreE,(_ZN39_INTERNAL_5eaa02c0_4_k_cu_a40e0ca3_82664cute7productE - _ZN39_INTERNAL_5eaa02c0_4_k_cu_a40e0ca3_82664cuda3std3__441_GLOBAL__N__5eaa02c0_4_k_cu_a40e0ca3_82666ignoreE)
_ZN39_INTERNAL_5eaa02c0_4_k_cu_a40e0ca3_82664cuda3std3__441_GLOBAL__N__5eaa02c0_4_k_cu_a40e0ca3_82666ignoreE:
	.zero		1
	.type		_ZN39_INTERNAL_5eaa02c0_4_k_cu_a40e0ca3_82664cute7productE,@object
	.size		_ZN39_INTERNAL_5eaa02c0_4_k_cu_a40e0ca3_82664cute7productE,(_ZN39_INTERNAL_5eaa02c0_4_k_cu_a40e0ca3_82664cuda3std3__45__cpo3endE - _ZN39_INTERNAL_5eaa02c0_4_k_cu_a40e0ca3_82664cute7productE)
_ZN39_INTERNAL_5eaa02c0_4_k_cu_a40e0ca3_82664cute7productE:
	.zero		1
	.type		_ZN39_INTERNAL_5eaa02c0_4_k_cu_a40e0ca3_82664cuda3std3__45__cpo3endE,@object
	.size		_ZN39_INTERNAL_5eaa02c0_4_k_cu_a40e0ca3_82664cuda3std3__45__cpo3endE,(_ZN39_INTERNAL_5eaa02c0_4_k_cu_a40e0ca3_82664cuda3std3__419piecewise_constructE - _ZN39_INTERNAL_5eaa02c0_4_k_cu_a40e0ca3_82664cuda3std3__45__cpo3endE)
_ZN39_INTERNAL_5eaa02c0_4_k_cu_a40e0ca3_82664cuda3std3__45__cpo3endE:
	.zero		1
	.type		_ZN39_INTERNAL_5eaa02c0_4_k_cu_a40e0ca3_82664cuda3std3__419piecewise_constructE,@object
	.size		_ZN39_INTERNAL_5eaa02c0_4_k_cu_a40e0ca3_82664cuda3std3__419piecewise_constructE,(_ZN39_INTERNAL_5eaa02c0_4_k_cu_a40e0ca3_82664cuda3std3__45__cpo4cendE - _ZN39_INTERNAL_5eaa02c0_4_k_cu_a40e0ca3_82664cuda3std3__419piecewise_constructE)
_ZN39_INTERNAL_5eaa02c0_4_k_cu_a40e0ca3_82664cuda3std3__419piecewise_constructE:
	.zero		1
	.type		_ZN39_INTERNAL_5eaa02c0_4_k_cu_a40e0ca3_82664cuda3std3__45__cpo4cendE,@object
	.size		_ZN39_INTERNAL_5eaa02c0_4_k_cu_a40e0ca3_82664cuda3std3__45__cpo4cendE,(_ZN39_INTERNAL_5eaa02c0_4_k_cu_a40e0ca3_82664cuda3std6ranges3__45__cpo4swapE - _ZN39_INTERNAL_5eaa02c0_4_k_cu_a40e0ca3_82664cuda3std3__45__cpo4cendE)
_ZN39_INTERNAL_5eaa02c0_4_k_cu_a40e0ca3_82664cuda3std3__45__cpo4cendE:
	.zero		1
	.type		_ZN39_INTERNAL_5eaa02c0_4_k_cu_a40e0ca3_82664cuda3std6ranges3__45__cpo4swapE,@object
	.size		_ZN39_INTERNAL_5eaa02c0_4_k_cu_a40e0ca3_82664cuda3std6ranges3__45__cpo4swapE,(.L_7 - _ZN39_INTERNAL_5eaa02c0_4_k_cu_a40e0ca3_82664cuda3std6ranges3__45__cpo4swapE)
_ZN39_INTERNAL_5eaa02c0_4_k_cu_a40e0ca3_82664cuda3std6ranges3__45__cpo4swapE:
	.zero		1
.L_7:


//--------------------- .nv.constant0._ZN7cutlass13device_kernelINS_4gemm6kernel13GemmUniversalIN4cute5tupleIJiiiiEEENS1_10collective13CollectiveMmaINS1_37MainloopSm90TmaGmmaWarpSpecializedFP8ILi22ENS5_IJNS4_1CILi2EEENSA_ILi1EEESC_EEENS1_35KernelTmaWarpSpecializedCooperativeEEENS5_IJNSA_ILi256EEENSA_ILi64EEENSA_ILi32EEEEEENS_12float_e4m3_tENS5_IJlSC_lEEESK_SL_NS4_8TiledMMAINS4_8MMA_AtomIJNS4_4SM904GMMA30MMA_64x64x32_F32E4M3E4M3_SS_TNILNSP_7ScaleInE1ELSR_1EEEEEENS4_6LayoutISD_NS5_IJSC_NSA_ILi0EEESV_EEEEENS5_IJNS4_10UnderscoreESY_SY_EEEEENS4_13SM90_TMA_LOADENS4_14ComposedLayoutINS4_7SwizzleILi1ELi4ELi3EEENS4_18smem_ptr_flag_bitsILi8EEENSU_INS5_IJNSA_ILi8EEESI_EEENS5_IJSI_SC_EEEEEEEvNS4_8identityENS4_23SM90_TMA_LOAD_MULTICASTES1B_vS1C_EENS_8epilogue10collective6detail29Sm90TmaWarpSpecializedAdapterINS1G_15DefaultEpilogueISK_SL_SL_NS1F_6thread17LinearCombinationISK_Li1EffLNS1K_9ScaleType4KindE0ELNS_15FloatRoundStyleE2ESK_EENS1_15EpilogueDefaultEEEEEvvEEEEvNT_6ParamsE --------------------------
	.section	.nv.constant0._ZN7cutlass13device_kernelINS_4gemm6kernel13GemmUniversalIN4cute5tupleIJiiiiEEENS1_10collective13CollectiveMmaINS1_37MainloopSm90TmaGmmaWarpSpecializedFP8ILi22ENS5_IJNS4_1CILi2EEENSA_ILi1EEESC_EEENS1_35KernelTmaWarpSpecializedCooperativeEEENS5_IJNSA_ILi256EEENSA_ILi64EEENSA_ILi32EEEEEENS_12float_e4m3_tENS5_IJlSC_lEEESK_SL_NS4_8TiledMMAINS4_8MMA_AtomIJNS4_4SM904GMMA30MMA_64x64x32_F32E4M3E4M3_SS_TNILNSP_7ScaleInE1ELSR_1EEEEEENS4_6LayoutISD_NS5_IJSC_NSA_ILi0EEESV_EEEEENS5_IJNS4_10UnderscoreESY_SY_EEEEENS4_13SM90_TMA_LOADENS4_14ComposedLayoutINS4_7SwizzleILi1ELi4ELi3EEENS4_18smem_ptr_flag_bitsILi8EEENSU_INS5_IJNSA_ILi8EEESI_EEENS5_IJSI_SC_EEEEEEEvNS4_8identityENS4_23SM90_TMA_LOAD_MULTICASTES1B_vS1C_EENS_8epilogue10collective6detail29Sm90TmaWarpSpecializedAdapterINS1G_15DefaultEpilogueISK_SL_SL_NS1F_6thread17LinearCombinationISK_Li1EffLNS1K_9ScaleType4KindE0ELNS_15FloatRoundStyleE2ESK_EENS1_15EpilogueDefaultEEEEEvvEEEEvNT_6ParamsE,"a",@progbits
	.sectionflags	@""
	.align	4
.nv.constant0._ZN7cutlass13device_kernelINS_4gemm6kernel13GemmUniversalIN4cute5tupleIJiiiiEEENS1_10collective13CollectiveMmaINS1_37MainloopSm90TmaGmmaWarpSpecializedFP8ILi22ENS5_IJNS4_1CILi2EEENSA_ILi1EEESC_EEENS1_35KernelTmaWarpSpecializedCooperativeEEENS5_IJNSA_ILi256EEENSA_ILi64EEENSA_ILi32EEEEEENS_12float_e4m3_tENS5_IJlSC_lEEESK_SL_NS4_8TiledMMAINS4_8MMA_AtomIJNS4_4SM904GMMA30MMA_64x64x32_F32E4M3E4M3_SS_TNILNSP_7ScaleInE1ELSR_1EEEEEENS4_6LayoutISD_NS5_IJSC_NSA_ILi0EEESV_EEEEENS5_IJNS4_10UnderscoreESY_SY_EEEEENS4_13SM90_TMA_LOADENS4_14ComposedLayoutINS4_7SwizzleILi1ELi4ELi3EEENS4_18smem_ptr_flag_bitsILi8EEENSU_INS5_IJNSA_ILi8EEESI_EEENS5_IJSI_SC_EEEEEEEvNS4_8identityENS4_23SM90_TMA_LOAD_MULTICASTES1B_vS1C_EENS_8epilogue10collective6detail29Sm90TmaWarpSpecializedAdapterINS1G_15DefaultEpilogueISK_SL_SL_NS1F_6thread17LinearCombinationISK_Li1EffLNS1K_9ScaleType4KindE0ELNS_15FloatRoundStyleE2ESK_EENS1_15EpilogueDefaultEEEEEvvEEEEvNT_6ParamsE:
	.zero		1664


//--------------------- SYMBOLS --------------------------

	.type		.nv.reservedSmem.offset0,@object
	.size		.nv.reservedSmem.offset0,0x4
